//
// Generated by NVIDIA NVVM Compiler
//
// Compiler Build ID: CL-36424714
// Cuda compilation tools, release 13.0, V13.0.88
// Based on NVVM 20.0.0
//

.version 9.0
.target sm_100
.address_size 64

	// .globl	_Z14gpuYoloLayerV3PKfPfjjj

.visible .entry _Z14gpuYoloLayerV3PKfPfjjj(
	.param .u64 .ptr .align 1 _Z14gpuYoloLayerV3PKfPfjjj_param_0,
	.param .u64 .ptr .align 1 _Z14gpuYoloLayerV3PKfPfjjj_param_1,
	.param .u32 _Z14gpuYoloLayerV3PKfPfjjj_param_2,
	.param .u32 _Z14gpuYoloLayerV3PKfPfjjj_param_3,
	.param .u32 _Z14gpuYoloLayerV3PKfPfjjj_param_4
)
{
	.reg .pred 	%p<13>;
	.reg .b32 	%r<104>;
	.reg .b32 	%f<97>;
	.reg .b64 	%rd<65>;

	ld.param.u64 	%rd3, [_Z14gpuYoloLayerV3PKfPfjjj_param_0];
	ld.param.u64 	%rd4, [_Z14gpuYoloLayerV3PKfPfjjj_param_1];
	ld.param.u32 	%r46, [_Z14gpuYoloLayerV3PKfPfjjj_param_2];
	ld.param.u32 	%r45, [_Z14gpuYoloLayerV3PKfPfjjj_param_3];
	ld.param.u32 	%r47, [_Z14gpuYoloLayerV3PKfPfjjj_param_4];
	cvta.to.global.u64 	%rd1, %rd4;
	cvta.to.global.u64 	%rd2, %rd3;
	mov.u32 	%r48, %ctaid.x;
	mov.u32 	%r49, %ntid.x;
	mov.u32 	%r50, %tid.x;
	mad.lo.s32 	%r1, %r48, %r49, %r50;
	mov.u32 	%r51, %ctaid.y;
	mov.u32 	%r52, %ntid.y;
	mov.u32 	%r53, %tid.y;
	mad.lo.s32 	%r54, %r51, %r52, %r53;
	mov.u32 	%r55, %ctaid.z;
	mov.u32 	%r56, %ntid.z;
	mov.u32 	%r57, %tid.z;
	mad.lo.s32 	%r3, %r55, %r56, %r57;
	max.u32 	%r58, %r1, %r54;
	setp.ge.u32 	%p1, %r58, %r46;
	setp.ge.u32 	%p2, %r3, %r47;
	or.pred  	%p3, %p1, %p2;
	@%p3 bra 	$L__BB0_13;
	mul.lo.s32 	%r4, %r46, %r46;
	mad.lo.s32 	%r5, %r46, %r54, %r1;
	add.s32 	%r59, %r45, 5;
	mul.lo.s32 	%r6, %r59, %r3;
	mad.lo.s32 	%r60, %r6, %r4, %r5;
	mul.wide.u32 	%rd5, %r60, 4;
	add.s64 	%rd6, %rd2, %rd5;
	ld.global.f32 	%f1, [%rd6];
	mul.f32 	%f2, %f1, 0fBFB8AA3B;
	ex2.approx.f32 	%f3, %f2;
	add.f32 	%f4, %f3, 0f3F800000;
	rcp.rn.f32 	%f5, %f4;
	add.s64 	%rd7, %rd1, %rd5;
	st.global.f32 	[%rd7], %f5;
	add.s32 	%r61, %r60, %r4;
	mul.wide.u32 	%rd8, %r61, 4;
	add.s64 	%rd9, %rd2, %rd8;
	ld.global.f32 	%f6, [%rd9];
	mul.f32 	%f7, %f6, 0fBFB8AA3B;
	ex2.approx.f32 	%f8, %f7;
	add.f32 	%f9, %f8, 0f3F800000;
	rcp.rn.f32 	%f10, %f9;
	add.s64 	%rd10, %rd1, %rd8;
	st.global.f32 	[%rd10], %f10;
	add.s32 	%r62, %r61, %r4;
	mul.wide.u32 	%rd11, %r62, 4;
	add.s64 	%rd12, %rd2, %rd11;
	ld.global.f32 	%f11, [%rd12];
	mul.f32 	%f12, %f11, 0f3FB8AA3B;
	ex2.approx.f32 	%f13, %f12;
	add.s64 	%rd13, %rd1, %rd11;
	st.global.f32 	[%rd13], %f13;
	add.s32 	%r63, %r62, %r4;
	mul.wide.u32 	%rd14, %r63, 4;
	add.s64 	%rd15, %rd2, %rd14;
	ld.global.f32 	%f14, [%rd15];
	mul.f32 	%f15, %f14, 0f3FB8AA3B;
	ex2.approx.f32 	%f16, %f15;
	add.s64 	%rd16, %rd1, %rd14;
	st.global.f32 	[%rd16], %f16;
	add.s32 	%r64, %r63, %r4;
	mul.wide.u32 	%rd17, %r64, 4;
	add.s64 	%rd18, %rd2, %rd17;
	ld.global.f32 	%f17, [%rd18];
	mul.f32 	%f18, %f17, 0fBFB8AA3B;
	ex2.approx.f32 	%f19, %f18;
	add.f32 	%f20, %f19, 0f3F800000;
	rcp.rn.f32 	%f21, %f20;
	add.s64 	%rd19, %rd1, %rd17;
	st.global.f32 	[%rd19], %f21;
	setp.eq.s32 	%p4, %r45, 0;
	@%p4 bra 	$L__BB0_13;
	add.s32 	%r7, %r6, 5;
	and.b32  	%r8, %r45, 7;
	setp.lt.u32 	%p5, %r45, 8;
	mov.b32 	%r102, 0;
	@%p5 bra 	$L__BB0_5;
	and.b32  	%r102, %r45, -8;
	neg.s32 	%r100, %r102;
	add.s32 	%r66, %r6, 6;
	mad.lo.s32 	%r67, %r46, %r66, %r54;
	mad.lo.s32 	%r99, %r46, %r67, %r1;
	shl.b32 	%r12, %r4, 3;
	add.s32 	%r68, %r6, 7;
	mad.lo.s32 	%r69, %r46, %r68, %r54;
	mad.lo.s32 	%r98, %r46, %r69, %r1;
	add.s32 	%r70, %r6, 8;
	mad.lo.s32 	%r71, %r46, %r70, %r54;
	mad.lo.s32 	%r97, %r46, %r71, %r1;
	add.s32 	%r72, %r6, 9;
	mad.lo.s32 	%r73, %r46, %r72, %r54;
	mad.lo.s32 	%r96, %r46, %r73, %r1;
	add.s32 	%r74, %r6, 10;
	mad.lo.s32 	%r75, %r46, %r74, %r54;
	mad.lo.s32 	%r95, %r46, %r75, %r1;
	add.s32 	%r76, %r6, 11;
	mad.lo.s32 	%r77, %r46, %r76, %r54;
	mad.lo.s32 	%r94, %r46, %r77, %r1;
	add.s32 	%r78, %r6, 12;
	mad.lo.s32 	%r79, %r46, %r78, %r54;
	mad.lo.s32 	%r93, %r46, %r79, %r1;
	mad.lo.s32 	%r80, %r46, %r7, %r54;
	mad.lo.s32 	%r92, %r46, %r80, %r1;
$L__BB0_4:
	.pragma "nounroll";
	mul.wide.u32 	%rd20, %r92, 4;
	add.s64 	%rd21, %rd2, %rd20;
	ld.global.f32 	%f22, [%rd21];
	mul.f32 	%f23, %f22, 0fBFB8AA3B;
	ex2.approx.f32 	%f24, %f23;
	add.f32 	%f25, %f24, 0f3F800000;
	rcp.rn.f32 	%f26, %f25;
	add.s64 	%rd22, %rd1, %rd20;
	st.global.f32 	[%rd22], %f26;
	mul.wide.u32 	%rd23, %r99, 4;
	add.s64 	%rd24, %rd2, %rd23;
	ld.global.f32 	%f27, [%rd24];
	mul.f32 	%f28, %f27, 0fBFB8AA3B;
	ex2.approx.f32 	%f29, %f28;
	add.f32 	%f30, %f29, 0f3F800000;
	rcp.rn.f32 	%f31, %f30;
	add.s64 	%rd25, %rd1, %rd23;
	st.global.f32 	[%rd25], %f31;
	mul.wide.u32 	%rd26, %r98, 4;
	add.s64 	%rd27, %rd2, %rd26;
	ld.global.f32 	%f32, [%rd27];
	mul.f32 	%f33, %f32, 0fBFB8AA3B;
	ex2.approx.f32 	%f34, %f33;
	add.f32 	%f35, %f34, 0f3F800000;
	rcp.rn.f32 	%f36, %f35;
	add.s64 	%rd28, %rd1, %rd26;
	st.global.f32 	[%rd28], %f36;
	mul.wide.u32 	%rd29, %r97, 4;
	add.s64 	%rd30, %rd2, %rd29;
	ld.global.f32 	%f37, [%rd30];
	mul.f32 	%f38, %f37, 0fBFB8AA3B;
	ex2.approx.f32 	%f39, %f38;
	add.f32 	%f40, %f39, 0f3F800000;
	rcp.rn.f32 	%f41, %f40;
	add.s64 	%rd31, %rd1, %rd29;
	st.global.f32 	[%rd31], %f41;
	mul.wide.u32 	%rd32, %r96, 4;
	add.s64 	%rd33, %rd2, %rd32;
	ld.global.f32 	%f42, [%rd33];
	mul.f32 	%f43, %f42, 0fBFB8AA3B;
	ex2.approx.f32 	%f44, %f43;
	add.f32 	%f45, %f44, 0f3F800000;
	rcp.rn.f32 	%f46, %f45;
	add.s64 	%rd34, %rd1, %rd32;
	st.global.f32 	[%rd34], %f46;
	mul.wide.u32 	%rd35, %r95, 4;
	add.s64 	%rd36, %rd2, %rd35;
	ld.global.f32 	%f47, [%rd36];
	mul.f32 	%f48, %f47, 0fBFB8AA3B;
	ex2.approx.f32 	%f49, %f48;
	add.f32 	%f50, %f49, 0f3F800000;
	rcp.rn.f32 	%f51, %f50;
	add.s64 	%rd37, %rd1, %rd35;
	st.global.f32 	[%rd37], %f51;
	mul.wide.u32 	%rd38, %r94, 4;
	add.s64 	%rd39, %rd2, %rd38;
	ld.global.f32 	%f52, [%rd39];
	mul.f32 	%f53, %f52, 0fBFB8AA3B;
	ex2.approx.f32 	%f54, %f53;
	add.f32 	%f55, %f54, 0f3F800000;
	rcp.rn.f32 	%f56, %f55;
	add.s64 	%rd40, %rd1, %rd38;
	st.global.f32 	[%rd40], %f56;
	mul.wide.u32 	%rd41, %r93, 4;
	add.s64 	%rd42, %rd2, %rd41;
	ld.global.f32 	%f57, [%rd42];
	mul.f32 	%f58, %f57, 0fBFB8AA3B;
	ex2.approx.f32 	%f59, %f58;
	add.f32 	%f60, %f59, 0f3F800000;
	rcp.rn.f32 	%f61, %f60;
	add.s64 	%rd43, %rd1, %rd41;
	st.global.f32 	[%rd43], %f61;
	add.s32 	%r100, %r100, 8;
	add.s32 	%r99, %r99, %r12;
	add.s32 	%r98, %r98, %r12;
	add.s32 	%r97, %r97, %r12;
	add.s32 	%r96, %r96, %r12;
	add.s32 	%r95, %r95, %r12;
	add.s32 	%r94, %r94, %r12;
	add.s32 	%r93, %r93, %r12;
	add.s32 	%r92, %r92, %r12;
	setp.ne.s32 	%p6, %r100, 0;
	@%p6 bra 	$L__BB0_4;
$L__BB0_5:
	setp.eq.s32 	%p7, %r8, 0;
	@%p7 bra 	$L__BB0_13;
	and.b32  	%r39, %r45, 3;
	setp.lt.u32 	%p8, %r8, 4;
	@%p8 bra 	$L__BB0_8;
	add.s32 	%r81, %r7, %r102;
	mad.lo.s32 	%r82, %r81, %r4, %r5;
	mul.wide.u32 	%rd44, %r82, 4;
	add.s64 	%rd45, %rd2, %rd44;
	ld.global.f32 	%f62, [%rd45];
	mul.f32 	%f63, %f62, 0fBFB8AA3B;
	ex2.approx.f32 	%f64, %f63;
	add.f32 	%f65, %f64, 0f3F800000;
	rcp.rn.f32 	%f66, %f65;
	add.s64 	%rd46, %rd1, %rd44;
	st.global.f32 	[%rd46], %f66;
	add.s32 	%r83, %r82, %r4;
	mul.wide.u32 	%rd47, %r83, 4;
	add.s64 	%rd48, %rd2, %rd47;
	ld.global.f32 	%f67, [%rd48];
	mul.f32 	%f68, %f67, 0fBFB8AA3B;
	ex2.approx.f32 	%f69, %f68;
	add.f32 	%f70, %f69, 0f3F800000;
	rcp.rn.f32 	%f71, %f70;
	add.s64 	%rd49, %rd1, %rd47;
	st.global.f32 	[%rd49], %f71;
	add.s32 	%r84, %r83, %r4;
	mul.wide.u32 	%rd50, %r84, 4;
	add.s64 	%rd51, %rd2, %rd50;
	ld.global.f32 	%f72, [%rd51];
	mul.f32 	%f73, %f72, 0fBFB8AA3B;
	ex2.approx.f32 	%f74, %f73;
	add.f32 	%f75, %f74, 0f3F800000;
	rcp.rn.f32 	%f76, %f75;
	add.s64 	%rd52, %rd1, %rd50;
	st.global.f32 	[%rd52], %f76;
	add.s32 	%r85, %r84, %r4;
	mul.wide.u32 	%rd53, %r85, 4;
	add.s64 	%rd54, %rd2, %rd53;
	ld.global.f32 	%f77, [%rd54];
	mul.f32 	%f78, %f77, 0fBFB8AA3B;
	ex2.approx.f32 	%f79, %f78;
	add.f32 	%f80, %f79, 0f3F800000;
	rcp.rn.f32 	%f81, %f80;
	add.s64 	%rd55, %rd1, %rd53;
	st.global.f32 	[%rd55], %f81;
	add.s32 	%r102, %r102, 4;
$L__BB0_8:
	setp.eq.s32 	%p9, %r39, 0;
	@%p9 bra 	$L__BB0_13;
	setp.eq.s32 	%p10, %r39, 1;
	@%p10 bra 	$L__BB0_11;
	add.s32 	%r86, %r7, %r102;
	mad.lo.s32 	%r87, %r86, %r4, %r5;
	mul.wide.u32 	%rd56, %r87, 4;
	add.s64 	%rd57, %rd2, %rd56;
	ld.global.f32 	%f82, [%rd57];
	mul.f32 	%f83, %f82, 0fBFB8AA3B;
	ex2.approx.f32 	%f84, %f83;
	add.f32 	%f85, %f84, 0f3F800000;
	rcp.rn.f32 	%f86, %f85;
	add.s64 	%rd58, %rd1, %rd56;
	st.global.f32 	[%rd58], %f86;
	add.s32 	%r88, %r87, %r4;
	mul.wide.u32 	%rd59, %r88, 4;
	add.s64 	%rd60, %rd2, %rd59;
	ld.global.f32 	%f87, [%rd60];
	mul.f32 	%f88, %f87, 0fBFB8AA3B;
	ex2.approx.f32 	%f89, %f88;
	add.f32 	%f90, %f89, 0f3F800000;
	rcp.rn.f32 	%f91, %f90;
	add.s64 	%rd61, %rd1, %rd59;
	st.global.f32 	[%rd61], %f91;
	add.s32 	%r102, %r102, 2;
$L__BB0_11:
	and.b32  	%r89, %r45, 1;
	setp.eq.b32 	%p11, %r89, 1;
	not.pred 	%p12, %p11;
	@%p12 bra 	$L__BB0_13;
	add.s32 	%r90, %r7, %r102;
	mad.lo.s32 	%r91, %r90, %r4, %r5;
	mul.wide.u32 	%rd62, %r91, 4;
	add.s64 	%rd63, %rd2, %rd62;
	ld.global.f32 	%f92, [%rd63];
	mul.f32 	%f93, %f92, 0fBFB8AA3B;
	ex2.approx.f32 	%f94, %f93;
	add.f32 	%f95, %f94, 0f3F800000;
	rcp.rn.f32 	%f96, %f95;
	add.s64 	%rd64, %rd1, %rd62;
	st.global.f32 	[%rd64], %f96;
$L__BB0_13:
	ret;

}


// ===== COMPILED SASS (sm_100) =====

	.target	sm_100

	.elftype	@"ET_EXEC"


//--------------------- .note.nv.tkinfo           --------------------------
	.section	.note.nv.tkinfo,"",@"SHT_NOTE"
	.sectionflags	@"SHF_NOTE_NV_TKINFO"
	.tkinfo
        /*0018*/ 	.word	0x00000002
        /*0030*/ 	.string	""
        /*0030*/ 	.string	"ptxas"
        /*0030*/ 	.string	"Cuda compilation tools, release 13.0, V13.0.88"
        /*0030*/ 	.string	"Build cuda_13.0.r13.0/compiler.36424714_0"
        /*0030*/ 	.string	"-arch sm_100 -m 64 "



//--------------------- .note.nv.cuinfo           --------------------------
	.section	.note.nv.cuinfo,"",@"SHT_NOTE"
	.sectionflags	@"SHF_NOTE_NV_CUINFO"
        /*0018*/ 	.short	0x0002
        /*001a*/ 	.short	0x0064
        /*001c*/ 	.short	0x0082
	.zero		2


//--------------------- .nv.info                  --------------------------
	.section	.nv.info,"",@"SHT_CUDA_INFO"
	.align	4


	//----- nvinfo : EIATTR_REGCOUNT
	.align		4
        /*0000*/ 	.byte	0x04, 0x2f
        /*0002*/ 	.short	(.L_1 - .L_0)
	.align		4
.L_0:
        /*0004*/ 	.word	index@(_Z14gpuYoloLayerV3PKfPfjjj)
        /*0008*/ 	.word	0x00000020


	//----- nvinfo : EIATTR_FRAME_SIZE
	.align		4
.L_1:
        /*000c*/ 	.byte	0x04, 0x11
        /*000e*/ 	.short	(.L_3 - .L_2)
	.align		4
.L_2:
        /*0010*/ 	.word	index@($__internal_0_$__cuda_sm20_rcp_rn_f32_slowpath)
        /*0014*/ 	.word	0x00000000


	//----- nvinfo : EIATTR_FRAME_SIZE
	.align		4
.L_3:
        /*0018*/ 	.byte	0x04, 0x11
        /*001a*/ 	.short	(.L_5 - .L_4)
	.align		4
.L_4:
        /*001c*/ 	.word	index@(_Z14gpuYoloLayerV3PKfPfjjj)
        /*0020*/ 	.word	0x00000000


	//----- nvinfo : EIATTR_MIN_STACK_SIZE
	.align		4
.L_5:
        /*0024*/ 	.byte	0x04, 0x12
        /*0026*/ 	.short	(.L_7 - .L_6)
	.align		4
.L_6:
        /*0028*/ 	.word	index@(_Z14gpuYoloLayerV3PKfPfjjj)
        /*002c*/ 	.word	0x00000000
.L_7:


//--------------------- .nv.compat                --------------------------
	.section	.nv.compat,"",@"SHT_CUDA_COMPAT_INFO"
	.align	4
        /*0000*/ 	.byte	0x02, 0x09, 0x00, 0x00, 0x02, 0x02, 0x01, 0x00, 0x02, 0x05, 0x05, 0x00, 0x03, 0x07, 0x01, 0x01
        /*0010*/ 	.byte	0x02, 0x03, 0x00, 0x00, 0x02, 0x06, 0x01, 0x00, 0x04, 0x0b, 0x08, 0x00, 0x01, 0x00, 0x00, 0x00
        /*0020*/ 	.byte	0x00, 0x00, 0x00, 0x00


//--------------------- .nv.info._Z14gpuYoloLayerV3PKfPfjjj --------------------------
	.section	.nv.info._Z14gpuYoloLayerV3PKfPfjjj,"",@"SHT_CUDA_INFO"
	.sectionflags	@""
	.align	4


	//----- nvinfo : EIATTR_CUDA_API_VERSION
	.align		4
        /*0000*/ 	.byte	0x04, 0x37
        /*0002*/ 	.short	(.L_9 - .L_8)
.L_8:
        /*0004*/ 	.word	0x00000082


	//----- nvinfo : EIATTR_KPARAM_INFO
	.align		4
.L_9:
        /*0008*/ 	.byte	0x04, 0x17
        /*000a*/ 	.short	(.L_11 - .L_10)
.L_10:
        /*000c*/ 	.word	0x00000000
        /*0010*/ 	.short	0x0004
        /*0012*/ 	.short	0x0018
        /*0014*/ 	.byte	0x00, 0xf0, 0x11, 0x00


	//----- nvinfo : EIATTR_KPARAM_INFO
	.align		4
.L_11:
        /*0018*/ 	.byte	0x04, 0x17
        /*001a*/ 	.short	(.L_13 - .L_12)
.L_12:
        /*001c*/ 	.word	0x00000000
        /*0020*/ 	.short	0x0003
        /*0022*/ 	.short	0x0014
        /*0024*/ 	.byte	0x00, 0xf0, 0x11, 0x00


	//----- nvinfo : EIATTR_KPARAM_INFO
	.align		4
.L_13:
        /*0028*/ 	.byte	0x04, 0x17
        /*002a*/ 	.short	(.L_15 - .L_14)
.L_14:
        /*002c*/ 	.word	0x00000000
        /*0030*/ 	.short	0x0002
        /*0032*/ 	.short	0x0010
        /*0034*/ 	.byte	0x00, 0xf0, 0x11, 0x00


	//----- nvinfo : EIATTR_KPARAM_INFO
	.align		4
.L_15:
        /*0038*/ 	.byte	0x04, 0x17
        /*003a*/ 	.short	(.L_17 - .L_16)
.L_16:
        /*003c*/ 	.word	0x00000000
        /*0040*/ 	.short	0x0001
        /*0042*/ 	.short	0x0008
        /*0044*/ 	.byte	0x00, 0xf5, 0x21, 0x00


	//----- nvinfo : EIATTR_KPARAM_INFO
	.align		4
.L_17:
        /*0048*/ 	.byte	0x04, 0x17
        /*004a*/ 	.short	(.L_19 - .L_18)
.L_18:
        /*004c*/ 	.word	0x00000000
        /*0050*/ 	.short	0x0000
        /*0052*/ 	.short	0x0000
        /*0054*/ 	.byte	0x00, 0xf5, 0x21, 0x00


	//----- nvinfo : EIATTR_SPARSE_MMA_MASK
	.align		4
.L_19:
        /*0058*/ 	.byte	0x03, 0x50
        /*005a*/ 	.short	0x0000


	//----- nvinfo : EIATTR_MAXREG_COUNT
	.align		4
        /*005c*/ 	.byte	0x03, 0x1b
        /*005e*/ 	.short	0x00ff


	//----- nvinfo : EIATTR_MERCURY_ISA_VERSION
	.align		4
        /*0060*/ 	.byte	0x03, 0x5f
        /*0062*/ 	.short	0x0101


	//----- nvinfo : EIATTR_VRC_CTA_INIT_COUNT
	.align		4
        /*0064*/ 	.byte	0x02, 0x4a
	.zero		1
	.zero		1


	//----- nvinfo : EIATTR_EXIT_INSTR_OFFSETS
	.align		4
        /*0068*/ 	.byte	0x04, 0x1c
        /*006a*/ 	.short	(.L_21 - .L_20)


	//   ....[0]....
.L_20:
        /*006c*/ 	.word	0x00000120


	//   ....[1]....
        /*0070*/ 	.word	0x000007f0


	//   ....[2]....
        /*0074*/ 	.word	0x000016f0


	//   ....[3]....
        /*0078*/ 	.word	0x00001e60


	//   ....[4]....
        /*007c*/ 	.word	0x00002240


	//   ....[5]....
        /*0080*/ 	.word	0x00002410


	//----- nvinfo : EIATTR_CRS_STACK_SIZE
	.align		4
.L_21:
        /*0084*/ 	.byte	0x04, 0x1e
        /*0086*/ 	.short	(.L_23 - .L_22)
.L_22:
        /*0088*/ 	.word	0x00000000


	//----- nvinfo : EIATTR_CBANK_PARAM_SIZE
	.align		4
.L_23:
        /*008c*/ 	.byte	0x03, 0x19
        /*008e*/ 	.short	0x001c


	//----- nvinfo : EIATTR_PARAM_CBANK
	.align		4
        /*0090*/ 	.byte	0x04, 0x0a
        /*0092*/ 	.short	(.L_25 - .L_24)
	.align		4
.L_24:
        /*0094*/ 	.word	index@(.nv.constant0._Z14gpuYoloLayerV3PKfPfjjj)
        /*0098*/ 	.short	0x0380
        /*009a*/ 	.short	0x001c


	//----- nvinfo : EIATTR_SW_WAR
	.align		4
.L_25:
        /*009c*/ 	.byte	0x04, 0x36
        /*009e*/ 	.short	(.L_27 - .L_26)
.L_26:
        /*00a0*/ 	.word	0x00000008
.L_27:


//--------------------- .nv.callgraph             --------------------------
	.section	.nv.callgraph,"",@"SHT_CUDA_CALLGRAPH"
	.align	4
	.sectionentsize	8
	.align		4
        /*0000*/ 	.word	0x00000000
	.align		4
        /*0004*/ 	.word	0xffffffff
	.align		4
        /*0008*/ 	.word	0x00000000
	.align		4
        /*000c*/ 	.word	0xfffffffe
	.align		4
        /*0010*/ 	.word	0x00000000
	.align		4
        /*0014*/ 	.word	0xfffffffd
	.align		4
        /*0018*/ 	.word	0x00000000
	.align		4
        /*001c*/ 	.word	0xfffffffc


//--------------------- .text._Z14gpuYoloLayerV3PKfPfjjj --------------------------
	.section	.text._Z14gpuYoloLayerV3PKfPfjjj,"ax",@progbits
	.align	128
        .global         _Z14gpuYoloLayerV3PKfPfjjj
        .type           _Z14gpuYoloLayerV3PKfPfjjj,@function
        .size           _Z14gpuYoloLayerV3PKfPfjjj,(.L_x_63 - _Z14gpuYoloLayerV3PKfPfjjj)
        .other          _Z14gpuYoloLayerV3PKfPfjjj,@"STO_CUDA_ENTRY STV_DEFAULT"
_Z14gpuYoloLayerV3PKfPfjjj:
.text._Z14gpuYoloLayerV3PKfPfjjj:
[----:B------:R-:W-:Y:S01]  /*0000*/  LDC R1, c[0x0][0x37c] ;  /* 0x0000df00ff017b82 */ /* 0x000fe20000000800 */
[----:B------:R-:W0:Y:S07]  /*0010*/  S2R R0, SR_TID.X ;  /* 0x0000000000007919 */ /* 0x000e2e0000002100 */
[----:B------:R-:W0:Y:S01]  /*0020*/  LDC R15, c[0x0][0x360] ;  /* 0x0000d800ff0f7b82 */ /* 0x000e220000000800 */
[----:B------:R-:W1:Y:S01]  /*0030*/  LDCU UR7, c[0x0][0x398] ;  /* 0x00007300ff0777ac */ /* 0x000e620008000800 */
[----:B------:R-:W2:Y:S01]  /*0040*/  S2R R3, SR_TID.Y ;  /* 0x0000000000037919 */ /* 0x000ea20000002200 */
[----:B------:R-:W3:Y:S05]  /*0050*/  S2R R2, SR_TID.Z ;  /* 0x0000000000027919 */ /* 0x000eea0000002300 */
[----:B------:R-:W2:Y:S08]  /*0060*/  LDC R6, c[0x0][0x364] ;  /* 0x0000d900ff067b82 */ /* 0x000eb00000000800 */
[----:B------:R-:W0:Y:S08]  /*0070*/  S2UR UR4, SR_CTAID.X ;  /* 0x00000000000479c3 */ /* 0x000e300000002500 */
[----:B------:R-:W2:Y:S08]  /*0080*/  S2UR UR5, SR_CTAID.Y ;  /* 0x00000000000579c3 */ /* 0x000eb00000002600 */
[----:B------:R-:W3:Y:S08]  /*0090*/  S2UR UR6, SR_CTAID.Z ;  /* 0x00000000000679c3 */ /* 0x000ef00000002700 */
[----:B------:R-:W3:Y:S01]  /*00a0*/  LDC R7, c[0x0][0x368] ;  /* 0x0000da00ff077b82 */ /* 0x000ee20000000800 */
[----:B0-----:R-:W-:-:S07]  /*00b0*/  IMAD R15, R15, UR4, R0 ;  /* 0x000000040f0f7c24 */ /* 0x001fce000f8e0200 */
[----:B------:R-:W0:Y:S01]  /*00c0*/  LDC R5, c[0x0][0x390] ;  /* 0x0000e400ff057b82 */ /* 0x000e220000000800 */
[----:B--2---:R-:W-:-:S05]  /*00d0*/  IMAD R6, R6, UR5, R3 ;  /* 0x0000000506067c24 */ /* 0x004fca000f8e0203 */
[----:B------:R-:W-:Y:S01]  /*00e0*/  VIMNMX.U32 R0, PT, PT, R15, R6, !PT ;  /* 0x000000060f007248 */ /* 0x000fe20007fe0000 */
[----:B---3--:R-:W-:-:S05]  /*00f0*/  IMAD R7, R7, UR6, R2 ;  /* 0x0000000607077c24 */ /* 0x008fca000f8e0202 */
[----:B-1----:R-:W-:-:S04]  /*0100*/  ISETP.GE.U32.AND P0, PT, R7, UR7, PT ;  /* 0x0000000707007c0c */ /* 0x002fc8000bf06070 */
[----:B0-----:R-:W-:-:S13]  /*0110*/  ISETP.GE.U32.OR P0, PT, R0, R5, P0 ;  /* 0x000000050000720c */ /* 0x001fda0000706470 */
[----:B------:R-:W-:Y:S05]  /*0120*/  @P0 EXIT ;  /* 0x000000000000094d */ /* 0x000fea0003800000 */
[----:B------:R-:W0:Y:S01]  /*0130*/  LDCU UR4, c[0x0][0x394] ;  /* 0x00007280ff0477ac */ /* 0x000e220008000800 */
[----:B------:R-:W1:Y:S01]  /*0140*/  LDC.64 R10, c[0x0][0x380] ;  /* 0x0000e000ff0a7b82 */ /* 0x000e620000000a00 */
[-C--:B------:R-:W-:Y:S01]  /*0150*/  IMAD R3, R5, R5.reuse, RZ ;  /* 0x0000000505037224 */ /* 0x080fe200078e02ff */
[----:B------:R-:W2:Y:S01]  /*0160*/  LDCU.64 UR8, c[0x0][0x358] ;  /* 0x00006b00ff0877ac */ /* 0x000ea20008000a00 */
[----:B------:R-:W-:Y:S01]  /*0170*/  IMAD R4, R6, R5, R15 ;  /* 0x0000000506047224 */ /* 0x000fe200078e020f */
[----:B0-----:R-:W-:-:S06]  /*0180*/  UIADD3 UR4, UPT, UPT, UR4, 0x5, URZ ;  /* 0x0000000504047890 */ /* 0x001fcc000fffe0ff */
[----:B------:R-:W-:-:S04]  /*0190*/  IMAD R7, R7, UR4, RZ ;  /* 0x0000000407077c24 */ /* 0x000fc8000f8e02ff */
[----:B------:R-:W-:-:S04]  /*01a0*/  IMAD R8, R3, R7, R4 ;  /* 0x0000000703087224 */ /* 0x000fc800078e0204 */
[----:B-1----:R-:W-:-:S06]  /*01b0*/  IMAD.WIDE.U32 R10, R8, 0x4, R10 ;  /* 0x00000004080a7825 */ /* 0x002fcc00078e000a */
[----:B--2---:R-:W2:Y:S01]  /*01c0*/  LDG.E R10, desc[UR8][R10.64] ;  /* 0x000000080a0a7981 */ /* 0x004ea2000c1e1900 */
[----:B------:R-:W-:Y:S01]  /*01d0*/  BSSY.RECONVERGENT B1, `(.L_x_0) ;  /* 0x0000013000017945 */ /* 0x000fe20003800200 */
[----:B--2---:R-:W-:-:S05]  /*01e0*/  FMUL R0, R10, -1.4426950216293334961 ;  /* 0xbfb8aa3b0a007820 */ /* 0x004fca0000400000 */
[----:B------:R-:W-:-:S13]  /*01f0*/  FSETP.GEU.AND P0, PT, R0, -126, PT ;  /* 0xc2fc00000000780b */ /* 0x000fda0003f0e000 */
[----:B------:R-:W-:-:S04]  /*0200*/  @!P0 FMUL R0, R0, 0.5 ;  /* 0x3f00000000008820 */ /* 0x000fc80000400000 */
[----:B------:R-:W0:Y:S02]  /*0210*/  MUFU.EX2 R2, R0 ;  /* 0x0000000000027308 */ /* 0x000e240000000800 */
[----:B0-----:R-:W-:-:S04]  /*0220*/  @!P0 FMUL R2, R2, R2 ;  /* 0x0000000202028220 */ /* 0x001fc80000400000 */
[----:B------:R-:W-:-:S05]  /*0230*/  FADD R0, R2, 1 ;  /* 0x3f80000002007421 */ /* 0x000fca0000000000 */
[----:B------:R-:W-:-:S04]  /*0240*/  IADD3 R2, PT, PT, R0, 0x1800000, RZ ;  /* 0x0180000000027810 */ /* 0x000fc80007ffe0ff */
[----:B------:R-:W-:-:S04]  /*0250*/  LOP3.LUT R2, R2, 0x7f800000, RZ, 0xc0, !PT ;  /* 0x7f80000002027812 */ /* 0x000fc800078ec0ff */
[----:B------:R-:W-:-:S13]  /*0260*/  ISETP.GT.U32.AND P0, PT, R2, 0x1ffffff, PT ;  /* 0x01ffffff0200780c */ /* 0x000fda0003f04070 */
[----:B------:R-:W-:Y:S05]  /*0270*/  @P0 BRA `(.L_x_1) ;  /* 0x0000000000100947 */ /* 0x000fea0003800000 */
[----:B------:R-:W-:-:S07]  /*0280*/  MOV R2, 0x2a0 ;  /* 0x000002a000027802 */ /* 0x000fce0000000f00 */
[----:B------:R-:W-:Y:S05]  /*0290*/  CALL.REL.NOINC `($__internal_0_$__cuda_sm20_rcp_rn_f32_slowpath) ;  /* 0x0000002000607944 */ /* 0x000fea0003c00000 */
[----:B------:R-:W-:Y:S01]  /*02a0*/  MOV R5, R13 ;  /* 0x0000000d00057202 */ /* 0x000fe20000000f00 */
[----:B------:R-:W-:Y:S06]  /*02b0*/  BRA `(.L_x_2) ;  /* 0x0000000000107947 */ /* 0x000fec0003800000 */
.L_x_1:
[----:B------:R-:W0:Y:S02]  /*02c0*/  MUFU.RCP R5, R0 ;  /* 0x0000000000057308 */ /* 0x000e240000001000 */
[----:B0-----:R-:W-:-:S04]  /*02d0*/  FFMA R2, R0, R5, -1 ;  /* 0xbf80000000027423 */ /* 0x001fc80000000005 */
[----:B------:R-:W-:-:S04]  /*02e0*/  FADD.FTZ R2, -R2, -RZ ;  /* 0x800000ff02027221 */ /* 0x000fc80000010100 */
[----:B------:R-:W-:-:S07]  /*02f0*/  FFMA R5, R5, R2, R5 ;  /* 0x0000000205057223 */ /* 0x000fce0000000005 */
.L_x_2:
[----:B------:R-:W-:Y:S05]  /*0300*/  BSYNC.RECONVERGENT B1 ;  /* 0x0000000000017941 */ /* 0x000fea0003800200 */
.L_x_0:
[----:B------:R-:W0:Y:S01]  /*0310*/  LDC.64 R12, c[0x0][0x388] ;  /* 0x0000e200ff0c7b82 */ /* 0x000e220000000a00 */
[----:B------:R-:W-:-:S07]  /*0320*/  IADD3 R10, PT, PT, R3, R8, RZ ;  /* 0x00000008030a7210 */ /* 0x000fce0007ffe0ff */
[----:B------:R-:W1:Y:S01]  /*0330*/  LDC.64 R16, c[0x0][0x380] ;  /* 0x0000e000ff107b82 */ /* 0x000e620000000a00 */
[----:B0-----:R-:W-:-:S05]  /*0340*/  IMAD.WIDE.U32 R8, R8, 0x4, R12 ;  /* 0x0000000408087825 */ /* 0x001fca00078e000c */
[----:B------:R0:W-:Y:S01]  /*0350*/  STG.E desc[UR8][R8.64], R5 ;  /* 0x0000000508007986 */ /* 0x0001e2000c101908 */
[----:B-1----:R-:W-:-:S06]  /*0360*/  IMAD.WIDE.U32 R12, R10, 0x4, R16 ;  /* 0x000000040a0c7825 */ /* 0x002fcc00078e0010 */
[----:B------:R-:W2:Y:S01]  /*0370*/  LDG.E R12, desc[UR8][R12.64] ;  /* 0x000000080c0c7981 */ /* 0x000ea2000c1e1900 */
[----:B------:R-:W-:Y:S01]  /*0380*/  BSSY.RECONVERGENT B1, `(.L_x_3) ;  /* 0x0000013000017945 */ /* 0x000fe20003800200 */
[----:B--2---:R-:W-:-:S05]  /*0390*/  FMUL R0, R12, -1.4426950216293334961 ;  /* 0xbfb8aa3b0c007820 */ /* 0x004fca0000400000 */
[----:B------:R-:W-:-:S13]  /*03a0*/  FSETP.GEU.AND P0, PT, R0, -126, PT ;  /* 0xc2fc00000000780b */ /* 0x000fda0003f0e000 */
[----:B------:R-:W-:-:S04]  /*03b0*/  @!P0 FMUL R0, R0, 0.5 ;  /* 0x3f00000000008820 */ /* 0x000fc80000400000 */
[----:B------:R-:W1:Y:S02]  /*03c0*/  MUFU.EX2 R2, R0 ;  /* 0x0000000000027308 */ /* 0x000e640000000800 */
[----:B-1----:R-:W-:-:S04]  /*03d0*/  @!P0 FMUL R2, R2, R2 ;  /* 0x0000000202028220 */ /* 0x002fc80000400000 */
[----:B------:R-:W-:-:S05]  /*03e0*/  FADD R0, R2, 1 ;  /* 0x3f80000002007421 */ /* 0x000fca0000000000 */
[----:B------:R-:W-:-:S04]  /*03f0*/  IADD3 R2, PT, PT, R0, 0x1800000, RZ ;  /* 0x0180000000027810 */ /* 0x000fc80007ffe0ff */
[----:B------:R-:W-:-:S04]  /*0400*/  LOP3.LUT R2, R2, 0x7f800000, RZ, 0xc0, !PT ;  /* 0x7f80000002027812 */ /* 0x000fc800078ec0ff */
[----:B------:R-:W-:-:S13]  /*0410*/  ISETP.GT.U32.AND P0, PT, R2, 0x1ffffff, PT ;  /* 0x01ffffff0200780c */ /* 0x000fda0003f04070 */
[----:B0-----:R-:W-:Y:S05]  /*0420*/  @P0 BRA `(.L_x_4) ;  /* 0x0000000000100947 */ /* 0x001fea0003800000 */
[----:B------:R-:W-:-:S07]  /*0430*/  MOV R2, 0x450 ;  /* 0x0000045000027802 */ /* 0x000fce0000000f00 */
[----:B------:R-:W-:Y:S05]  /*0440*/  CALL.REL.NOINC `($__internal_0_$__cuda_sm20_rcp_rn_f32_slowpath) ;  /* 0x0000001c00f47944 */ /* 0x000fea0003c00000 */
[----:B------:R-:W-:Y:S01]  /*0450*/  MOV R5, R13 ;  /* 0x0000000d00057202 */ /* 0x000fe20000000f00 */
[----:B------:R-:W-:Y:S06]  /*0460*/  BRA `(.L_x_5) ;  /* 0x0000000000107947 */ /* 0x000fec0003800000 */
.L_x_4:
[----:B------:R-:W0:Y:S02]  /*0470*/  MUFU.RCP R5, R0 ;  /* 0x0000000000057308 */ /* 0x000e240000001000 */
[----:B0-----:R-:W-:-:S04]  /*0480*/  FFMA R2, R0, R5, -1 ;  /* 0xbf80000000027423 */ /* 0x001fc80000000005 */
[----:B------:R-:W-:-:S04]  /*0490*/  FADD.FTZ R2, -R2, -RZ ;  /* 0x800000ff02027221 */ /* 0x000fc80000010100 */
[----:B------:R-:W-:-:S07]  /*04a0*/  FFMA R5, R5, R2, R5 ;  /* 0x0000000205057223 */ /* 0x000fce0000000005 */
.L_x_5:
[----:B------:R-:W-:Y:S05]  /*04b0*/  BSYNC.RECONVERGENT B1 ;  /* 0x0000000000017941 */ /* 0x000fea0003800200 */
.L_x_3:
[----:B------:R-:W0:Y:S01]  /*04c0*/  LDC.64 R12, c[0x0][0x388] ;  /* 0x0000e200ff0c7b82 */ /* 0x000e220000000a00 */
[----:B------:R-:W-:-:S07]  /*04d0*/  IADD3 R19, PT, PT, R3, R10, RZ ;  /* 0x0000000a03137210 */ /* 0x000fce0007ffe0ff */
[----:B------:R-:W1:Y:S01]  /*04e0*/  LDC.64 R8, c[0x0][0x380] ;  /* 0x0000e000ff087b82 */ /* 0x000e620000000a00 */
[----:B0-----:R-:W-:-:S05]  /*04f0*/  IMAD.WIDE.U32 R10, R10, 0x4, R12 ;  /* 0x000000040a0a7825 */ /* 0x001fca00078e000c */
[----:B------:R0:W-:Y:S01]  /*0500*/  STG.E desc[UR8][R10.64], R5 ;  /* 0x000000050a007986 */ /* 0x0001e2000c101908 */
[----:B-1----:R-:W-:-:S06]  /*0510*/  IMAD.WIDE.U32 R16, R19, 0x4, R8 ;  /* 0x0000000413107825 */ /* 0x002fcc00078e0008 */
[----:B------:R-:W2:Y:S01]  /*0520*/  LDG.E R16, desc[UR8][R16.64] ;  /* 0x0000000810107981 */ /* 0x000ea2000c1e1900 */
[----:B------:R-:W-:Y:S01]  /*0530*/  IADD3 R25, PT, PT, R3, R19, RZ ;  /* 0x0000001303197210 */ /* 0x000fe20007ffe0ff */
[----:B------:R-:W-:-:S04]  /*0540*/  IMAD.WIDE.U32 R18, R19, 0x4, R12 ;  /* 0x0000000413127825 */ /* 0x000fc800078e000c */
[----:B------:R-:W-:-:S04]  /*0550*/  IMAD.WIDE.U32 R20, R25, 0x4, R8 ;  /* 0x0000000419147825 */ /* 0x000fc800078e0008 */
[----:B--2---:R-:W-:-:S05]  /*0560*/  FMUL R0, R16, 1.4426950216293334961 ;  /* 0x3fb8aa3b10007820 */ /* 0x004fca0000400000 */
[----:B------:R-:W-:-:S13]  /*0570*/  FSETP.GEU.AND P0, PT, R0, -126, PT ;  /* 0xc2fc00000000780b */ /* 0x000fda0003f0e000 */
[----:B------:R-:W-:-:S04]  /*0580*/  @!P0 FMUL R0, R0, 0.5 ;  /* 0x3f00000000008820 */ /* 0x000fc80000400000 */
[----:B------:R-:W1:Y:S02]  /*0590*/  MUFU.EX2 R23, R0 ;  /* 0x0000000000177308 */ /* 0x000e640000000800 */
[----:B-1----:R-:W-:-:S05]  /*05a0*/  @!P0 FMUL R23, R23, R23 ;  /* 0x0000001717178220 */ /* 0x002fca0000400000 */
[----:B------:R1:W-:Y:S04]  /*05b0*/  STG.E desc[UR8][R18.64], R23 ;  /* 0x0000001712007986 */ /* 0x0003e8000c101908 */
[----:B------:R-:W2:Y:S01]  /*05c0*/  LDG.E R20, desc[UR8][R20.64] ;  /* 0x0000000814147981 */ /* 0x000ea2000c1e1900 */
[----:B0-----:R-:W-:Y:S01]  /*05d0*/  IADD3 R5, PT, PT, R3, R25, RZ ;  /* 0x0000001903057210 */ /* 0x001fe20007ffe0ff */
[----:B------:R-:W-:-:S04]  /*05e0*/  IMAD.WIDE.U32 R12, R25, 0x4, R12 ;  /* 0x00000004190c7825 */ /* 0x000fc800078e000c */
[----:B------:R-:W-:-:S04]  /*05f0*/  IMAD.WIDE.U32 R8, R5, 0x4, R8 ;  /* 0x0000000405087825 */ /* 0x000fc800078e0008 */
[----:B--2---:R-:W-:-:S05]  /*0600*/  FMUL R2, R20, 1.4426950216293334961 ;  /* 0x3fb8aa3b14027820 */ /* 0x004fca0000400000 */
[----:B------:R-:W-:-:S13]  /*0610*/  FSETP.GEU.AND P0, PT, R2, -126, PT ;  /* 0xc2fc00000200780b */ /* 0x000fda0003f0e000 */
[----:B------:R-:W-:-:S04]  /*0620*/  @!P0 FMUL R2, R2, 0.5 ;  /* 0x3f00000002028820 */ /* 0x000fc80000400000 */
[----:B------:R-:W0:Y:S02]  /*0630*/  MUFU.EX2 R11, R2 ;  /* 0x00000002000b7308 */ /* 0x000e240000000800 */
[----:B0-----:R-:W-:-:S05]  /*0640*/  @!P0 FMUL R11, R11, R11 ;  /* 0x0000000b0b0b8220 */ /* 0x001fca0000400000 */
[----:B------:R1:W-:Y:S04]  /*0650*/  STG.E desc[UR8][R12.64], R11 ;  /* 0x0000000b0c007986 */ /* 0x0003e8000c101908 */
[----:B------:R-:W2:Y:S01]  /*0660*/  LDG.E R8, desc[UR8][R8.64] ;  /* 0x0000000808087981 */ /* 0x000ea2000c1e1900 */
        /* <DEDUP_REMOVED lines=10> */
[----:B-1----:R-:W-:Y:S05]  /*0710*/  @P0 BRA `(.L_x_7) ;  /* 0x00000000000c0947 */ /* 0x002fea0003800000 */
[----:B------:R-:W-:-:S07]  /*0720*/  MOV R2, 0x740 ;  /* 0x0000074000027802 */ /* 0x000fce0000000f00 */
[----:B------:R-:W-:Y:S05]  /*0730*/  CALL.REL.NOINC `($__internal_0_$__cuda_sm20_rcp_rn_f32_slowpath) ;  /* 0x0000001c00387944 */ /* 0x000fea0003c00000 */
[----:B------:R-:W-:Y:S05]  /*0740*/  BRA `(.L_x_8) ;  /* 0x0000000000107947 */ /* 0x000fea0003800000 */
.L_x_7:
[----:B------:R-:W0:Y:S02]  /*0750*/  MUFU.RCP R13, R0 ;  /* 0x00000000000d7308 */ /* 0x000e240000001000 */
[----:B0-----:R-:W-:-:S04]  /*0760*/  FFMA R2, R0, R13, -1 ;  /* 0xbf80000000027423 */ /* 0x001fc8000000000d */
[----:B------:R-:W-:-:S04]  /*0770*/  FADD.FTZ R2, -R2, -RZ ;  /* 0x800000ff02027221 */ /* 0x000fc80000010100 */
[----:B------:R-:W-:-:S07]  /*0780*/  FFMA R13, R13, R2, R13 ;  /* 0x000000020d0d7223 */ /* 0x000fce000000000d */
.L_x_8:
[----:B------:R-:W-:Y:S05]  /*0790*/  BSYNC.RECONVERGENT B1 ;  /* 0x0000000000017941 */ /* 0x000fea0003800200 */
.L_x_6:
[----:B------:R-:W0:Y:S01]  /*07a0*/  LDCU UR5, c[0x0][0x394] ;  /* 0x00007280ff0577ac */ /* 0x000e220008000800 */
[----:B------:R-:W1:Y:S01]  /*07b0*/  LDC.64 R8, c[0x0][0x388] ;  /* 0x0000e200ff087b82 */ /* 0x000e620000000a00 */
[----:B0-----:R-:W-:Y:S01]  /*07c0*/  ISETP.NE.AND P0, PT, RZ, UR5, PT ;  /* 0x00000005ff007c0c */ /* 0x001fe2000bf05270 */
[----:B-1----:R-:W-:-:S05]  /*07d0*/  IMAD.WIDE.U32 R8, R5, 0x4, R8 ;  /* 0x0000000405087825 */ /* 0x002fca00078e0008 */
[----:B------:R0:W-:Y:S07]  /*07e0*/  STG.E desc[UR8][R8.64], R13 ;  /* 0x0000000d08007986 */ /* 0x0001ee000c101908 */
[----:B------:R-:W-:Y:S05]  /*07f0*/  @!P0 EXIT ;  /* 0x000000000000894d */ /* 0x000fea0003800000 */
[----:B------:R-:W-:Y:S01]  /*0800*/  UISETP.GE.U32.AND UP0, UPT, UR5, 0x8, UPT ;  /* 0x000000080500788c */ /* 0x000fe2000bf06070 */
[----:B------:R-:W-:Y:S01]  /*0810*/  IADD3 R5, PT, PT, R7, 0x5, RZ ;  /* 0x0000000507057810 */ /* 0x000fe20007ffe0ff */
[----:B------:R-:W-:Y:S01]  /*0820*/  ULOP3.LUT UR6, UR5, 0x7, URZ, 0xc0, !UPT ;  /* 0x0000000705067892 */ /* 0x000fe2000f8ec0ff */
[----:B------:R-:W-:-:S06]  /*0830*/  UMOV UR4, URZ ;  /* 0x000000ff00047c82 */ /* 0x000fcc0008000000 */
[----:B------:R-:W-:Y:S05]  /*0840*/  BRA.U !UP0, `(.L_x_9) ;  /* 0x0000000d08a47547 */ /* 0x000fea000b800000 */
[----:B------:R-:W1:Y:S01]  /*0850*/  LDCU UR7, c[0x0][0x390] ;  /* 0x00007200ff0777ac */ /* 0x000e620008000800 */
[----:B------:R-:W2:Y:S01]  /*0860*/  LDC.64 R22, c[0x0][0x380] ;  /* 0x0000e000ff167b82 */ /* 0x000ea20000000a00 */
[C---:B0-----:R-:W-:Y:S02]  /*0870*/  IADD3 R9, PT, PT, R7.reuse, 0x6, RZ ;  /* 0x0000000607097810 */ /* 0x041fe40007ffe0ff */
[C---:B------:R-:W-:Y:S01]  /*0880*/  IADD3 R11, PT, PT, R7.reuse, 0x7, RZ ;  /* 0x00000007070b7810 */ /* 0x040fe20007ffe0ff */
[----:B------:R-:W-:Y:S01]  /*0890*/  ULOP3.LUT UR4, UR5, 0xfffffff8, URZ, 0xc0, !UPT ;  /* 0xfffffff805047892 */ /* 0x000fe2000f8ec0ff */
[C---:B------:R-:W-:Y:S02]  /*08a0*/  IADD3 R13, PT, PT, R7.reuse, 0x8, RZ ;  /* 0x00000008070d7810 */ /* 0x040fe40007ffe0ff */
[C---:B------:R-:W-:Y:S01]  /*08b0*/  IADD3 R25, PT, PT, R7.reuse, 0x9, RZ ;  /* 0x0000000907197810 */ /* 0x040fe20007ffe0ff */
[----:B------:R-:W0:Y:S01]  /*08c0*/  LDC.64 R20, c[0x0][0x388] ;  /* 0x0000e200ff147b82 */ /* 0x000e220000000a00 */
[C---:B------:R-:W-:Y:S01]  /*08d0*/  IADD3 R27, PT, PT, R7.reuse, 0xa, RZ ;  /* 0x0000000a071b7810 */ /* 0x040fe20007ffe0ff */
[----:B------:R-:W-:Y:S01]  /*08e0*/  UIADD3 UR5, UPT, UPT, -UR4, URZ, URZ ;  /* 0x000000ff04057290 */ /* 0x000fe2000fffe1ff */
[----:B------:R-:W-:-:S02]  /*08f0*/  IADD3 R29, PT, PT, R7, 0xb, RZ ;  /* 0x0000000b071d7810 */ /* 0x000fc40007ffe0ff */
[----:B------:R-:W-:-:S03]  /*0900*/  IADD3 R7, PT, PT, R7, 0xc, RZ ;  /* 0x0000000c07077810 */ /* 0x000fc60007ffe0ff */
[----:B------:R-:W3:Y:S01]  /*0910*/  LDC.64 R18, c[0x0][0x380] ;  /* 0x0000e000ff127b82 */ /* 0x000ee20000000a00 */
[--C-:B-1----:R-:W-:Y:S02]  /*0920*/  IMAD R0, R9, UR7, R6.reuse ;  /* 0x0000000709007c24 */ /* 0x102fe4000f8e0206 */
[--C-:B------:R-:W-:Y:S02]  /*0930*/  IMAD R8, R11, UR7, R6.reuse ;  /* 0x000000070b087c24 */ /* 0x100fe4000f8e0206 */
[--C-:B------:R-:W-:Y:S02]  /*0940*/  IMAD R10, R13, UR7, R6.reuse ;  /* 0x000000070d0a7c24 */ /* 0x100fe4000f8e0206 */
[--C-:B------:R-:W-:Y:S01]  /*0950*/  IMAD R12, R25, UR7, R6.reuse ;  /* 0x00000007190c7c24 */ /* 0x100fe2000f8e0206 */
[----:B------:R-:W1:Y:S01]  /*0960*/  LDC.64 R16, c[0x0][0x388] ;  /* 0x0000e200ff107b82 */ /* 0x000e620000000a00 */
[--C-:B------:R-:W-:Y:S02]  /*0970*/  IMAD R14, R27, UR7, R6.reuse ;  /* 0x000000071b0e7c24 */ /* 0x100fe4000f8e0206 */
[----:B------:R-:W-:-:S02]  /*0980*/  IMAD R2, R29, UR7, R6 ;  /* 0x000000071d027c24 */ /* 0x000fc4000f8e0206 */
[--C-:B------:R-:W-:Y:S02]  /*0990*/  IMAD R24, R7, UR7, R6.reuse ;  /* 0x0000000707187c24 */ /* 0x100fe4000f8e0206 */
[----:B------:R-:W-:Y:S02]  /*09a0*/  IMAD R26, R5, UR7, R6 ;  /* 0x00000007051a7c24 */ /* 0x000fe4000f8e0206 */
[--C-:B------:R-:W-:Y:S02]  /*09b0*/  IMAD R6, R0, UR7, R15.reuse ;  /* 0x0000000700067c24 */ /* 0x100fe4000f8e020f */
[--C-:B------:R-:W-:Y:S02]  /*09c0*/  IMAD R8, R8, UR7, R15.reuse ;  /* 0x0000000708087c24 */ /* 0x100fe4000f8e020f */
[--C-:B------:R-:W-:Y:S02]  /*09d0*/  IMAD R10, R10, UR7, R15.reuse ;  /* 0x000000070a0a7c24 */ /* 0x100fe4000f8e020f */
[----:B------:R-:W-:-:S02]  /*09e0*/  IMAD R12, R12, UR7, R15 ;  /* 0x000000070c0c7c24 */ /* 0x000fc4000f8e020f */
[--C-:B------:R-:W-:Y:S02]  /*09f0*/  IMAD R14, R14, UR7, R15.reuse ;  /* 0x000000070e0e7c24 */ /* 0x100fe4000f8e020f */
[--C-:B------:R-:W-:Y:S02]  /*0a00*/  IMAD R7, R2, UR7, R15.reuse ;  /* 0x0000000702077c24 */ /* 0x100fe4000f8e020f */
[--C-:B------:R-:W-:Y:S02]  /*0a10*/  IMAD R9, R24, UR7, R15.reuse ;  /* 0x0000000718097c24 */ /* 0x100fe4000f8e020f */
[----:B------:R-:W-:-:S07]  /*0a20*/  IMAD R15, R26, UR7, R15 ;  /* 0x000000071a0f7c24 */ /* 0x000fce000f8e020f */
.L_x_34:
[----:B---3--:R-:W-:-:S06]  /*0a30*/  IMAD.WIDE.U32 R24, R15, 0x4, R18 ;  /* 0x000000040f187825 */ /* 0x008fcc00078e0012 */
[----:B------:R-:W3:Y:S01]  /*0a40*/  LDG.E R24, desc[UR8][R24.64] ;  /* 0x0000000818187981 */ /* 0x000ee2000c1e1900 */
[----:B------:R-:W-:Y:S01]  /*0a50*/  BSSY.RECONVERGENT B1, `(.L_x_10) ;  /* 0x0000013000017945 */ /* 0x000fe20003800200 */
[----:B---3--:R-:W-:-:S05]  /*0a60*/  FMUL R0, R24, -1.4426950216293334961 ;  /* 0xbfb8aa3b18007820 */ /* 0x008fca0000400000 */
[----:B------:R-:W-:-:S13]  /*0a70*/  FSETP.GEU.AND P0, PT, R0, -126, PT ;  /* 0xc2fc00000000780b */ /* 0x000fda0003f0e000 */
[----:B------:R-:W-:-:S04]  /*0a80*/  @!P0 FMUL R0, R0, 0.5 ;  /* 0x3f00000000008820 */ /* 0x000fc80000400000 */
[----:B------:R-:W3:Y:S02]  /*0a90*/  MUFU.EX2 R2, R0 ;  /* 0x0000000000027308 */ /* 0x000ee40000000800 */
[----:B---3--:R-:W-:-:S04]  /*0aa0*/  @!P0 FMUL R2, R2, R2 ;  /* 0x0000000202028220 */ /* 0x008fc80000400000 */
[----:B------:R-:W-:-:S05]  /*0ab0*/  FADD R26, R2, 1 ;  /* 0x3f800000021a7421 */ /* 0x000fca0000000000 */
[----:B------:R-:W-:-:S04]  /*0ac0*/  IADD3 R2, PT, PT, R26, 0x1800000, RZ ;  /* 0x018000001a027810 */ /* 0x000fc80007ffe0ff */
[----:B------:R-:W-:-:S04]  /*0ad0*/  LOP3.LUT R2, R2, 0x7f800000, RZ, 0xc0, !PT ;  /* 0x7f80000002027812 */ /* 0x000fc800078ec0ff */
[----:B------:R-:W-:-:S13]  /*0ae0*/  ISETP.GT.U32.AND P0, PT, R2, 0x1ffffff, PT ;  /* 0x01ffffff0200780c */ /* 0x000fda0003f04070 */
[----:B------:R-:W-:Y:S05]  /*0af0*/  @P0 BRA `(.L_x_11) ;  /* 0x0000000000100947 */ /* 0x000fea0003800000 */
[----:B------:R-:W-:Y:S02]  /*0b00*/  MOV R0, R26 ;  /* 0x0000001a00007202 */ /* 0x000fe40000000f00 */
[----:B------:R-:W-:-:S07]  /*0b10*/  MOV R2, 0xb30 ;  /* 0x00000b3000027802 */ /* 0x000fce0000000f00 */
[----:B012---:R-:W-:Y:S05]  /*0b20*/  CALL.REL.NOINC `($__internal_0_$__cuda_sm20_rcp_rn_f32_slowpath) ;  /* 0x00000018003c7944 */ /* 0x007fea0003c00000 */
[----:B------:R-:W-:Y:S05]  /*0b30*/  BRA `(.L_x_12) ;  /* 0x0000000000107947 */ /* 0x000fea0003800000 */
.L_x_11:
[----:B------:R-:W3:Y:S02]  /*0b40*/  MUFU.RCP R13, R26 ;  /* 0x0000001a000d7308 */ /* 0x000ee40000001000 */
[----:B---3--:R-:W-:-:S04]  /*0b50*/  FFMA R0, R26, R13, -1 ;  /* 0xbf8000001a007423 */ /* 0x008fc8000000000d */
[----:B------:R-:W-:-:S04]  /*0b60*/  FADD.FTZ R0, -R0, -RZ ;  /* 0x800000ff00007221 */ /* 0x000fc80000010100 */
[----:B------:R-:W-:-:S07]  /*0b70*/  FFMA R13, R13, R0, R13 ;  /* 0x000000000d0d7223 */ /* 0x000fce000000000d */
.L_x_12:
[----:B------:R-:W-:Y:S05]  /*0b80*/  BSYNC.RECONVERGENT B1 ;  /* 0x0000000000017941 */ /* 0x000fea0003800200 */
.L_x_10:
[----:B0-----:R-:W-:-:S04]  /*0b90*/  IMAD.WIDE.U32 R26, R15, 0x4, R20 ;  /* 0x000000040f1a7825 */ /* 0x001fc800078e0014 */
[----:B--2---:R-:W-:Y:S01]  /*0ba0*/  IMAD.WIDE.U32 R24, R6, 0x4, R22 ;  /* 0x0000000406187825 */ /* 0x004fe200078e0016 */
[----:B------:R0:W-:Y:S05]  /*0bb0*/  STG.E desc[UR8][R26.64], R13 ;  /* 0x0000000d1a007986 */ /* 0x0001ea000c101908 */
[----:B------:R-:W2:Y:S01]  /*0bc0*/  LDG.E R24, desc[UR8][R24.64] ;  /* 0x0000000818187981 */ /* 0x000ea2000c1e1900 */
[----:B------:R-:W-:Y:S01]  /*0bd0*/  BSSY.RECONVERGENT B1, `(.L_x_13) ;  /* 0x0000013000017945 */ /* 0x000fe20003800200 */
[----:B--2---:R-:W-:-:S05]  /*0be0*/  FMUL R0, R24, -1.4426950216293334961 ;  /* 0xbfb8aa3b18007820 */ /* 0x004fca0000400000 */
[----:B------:R-:W-:-:S13]  /*0bf0*/  FSETP.GEU.AND P0, PT, R0, -126, PT ;  /* 0xc2fc00000000780b */ /* 0x000fda0003f0e000 */
[----:B------:R-:W-:-:S04]  /*0c00*/  @!P0 FMUL R0, R0, 0.5 ;  /* 0x3f00000000008820 */ /* 0x000fc80000400000 */
[----:B------:R-:W2:Y:S02]  /*0c10*/  MUFU.EX2 R2, R0 ;  /* 0x0000000000027308 */ /* 0x000ea40000000800 */
[----:B--2---:R-:W-:-:S04]  /*0c20*/  @!P0 FMUL R2, R2, R2 ;  /* 0x0000000202028220 */ /* 0x004fc80000400000 */
[----:B------:R-:W-:-:S05]  /*0c30*/  FADD R28, R2, 1 ;  /* 0x3f800000021c7421 */ /* 0x000fca0000000000 */
[----:B------:R-:W-:-:S04]  /*0c40*/  IADD3 R2, PT, PT, R28, 0x1800000, RZ ;  /* 0x018000001c027810 */ /* 0x000fc80007ffe0ff */
[----:B------:R-:W-:-:S04]  /*0c50*/  LOP3.LUT R2, R2, 0x7f800000, RZ, 0xc0, !PT ;  /* 0x7f80000002027812 */ /* 0x000fc800078ec0ff */
[----:B------:R-:W-:-:S13]  /*0c60*/  ISETP.GT.U32.AND P0, PT, R2, 0x1ffffff, PT ;  /* 0x01ffffff0200780c */ /* 0x000fda0003f04070 */
[----:B0-----:R-:W-:Y:S05]  /*0c70*/  @P0 BRA `(.L_x_14) ;  /* 0x0000000000100947 */ /* 0x001fea0003800000 */
[----:B------:R-:W-:Y:S02]  /*0c80*/  MOV R0, R28 ;  /* 0x0000001c00007202 */ /* 0x000fe40000000f00 */
[----:B------:R-:W-:-:S07]  /*0c90*/  MOV R2, 0xcb0 ;  /* 0x00000cb000027802 */ /* 0x000fce0000000f00 */
[----:B-1----:R-:W-:Y:S05]  /*0ca0*/  CALL.REL.NOINC `($__internal_0_$__cuda_sm20_rcp_rn_f32_slowpath) ;  /* 0x0000001400dc7944 */ /* 0x002fea0003c00000 */
[----:B------:R-:W-:Y:S05]  /*0cb0*/  BRA `(.L_x_15) ;  /* 0x0000000000107947 */ /* 0x000fea0003800000 */
.L_x_14:
[----:B------:R-:W0:Y:S02]  /*0cc0*/  MUFU.RCP R13, R28 ;  /* 0x0000001c000d7308 */ /* 0x000e240000001000 */
[----:B0-----:R-:W-:-:S04]  /*0cd0*/  FFMA R0, R28, R13, -1 ;  /* 0xbf8000001c007423 */ /* 0x001fc8000000000d */
[----:B------:R-:W-:-:S04]  /*0ce0*/  FADD.FTZ R0, -R0, -RZ ;  /* 0x800000ff00007221 */ /* 0x000fc80000010100 */
[----:B------:R-:W-:-:S07]  /*0cf0*/  FFMA R13, R13, R0, R13 ;  /* 0x000000000d0d7223 */ /* 0x000fce000000000d */
.L_x_15:
[----:B------:R-:W-:Y:S05]  /*0d00*/  BSYNC.RECONVERGENT B1 ;  /* 0x0000000000017941 */ /* 0x000fea0003800200 */
.L_x_13:
[----:B------:R-:W-:-:S04]  /*0d10*/  IMAD.WIDE.U32 R26, R6, 0x4, R20 ;  /* 0x00000004061a7825 */ /* 0x000fc800078e0014 */
[----:B------:R-:W-:Y:S01]  /*0d20*/  IMAD.WIDE.U32 R24, R8, 0x4, R22 ;  /* 0x0000000408187825 */ /* 0x000fe200078e0016 */
        /* <DEDUP_REMOVED lines=17> */
.L_x_17:
[----:B------:R-:W0:Y:S02]  /*0e40*/  MUFU.RCP R13, R28 ;  /* 0x0000001c000d7308 */ /* 0x000e240000001000 */
[----:B0-----:R-:W-:-:S04]  /*0e50*/  FFMA R0, R28, R13, -1 ;  /* 0xbf8000001c007423 */ /* 0x001fc8000000000d */
[----:B------:R-:W-:-:S04]  /*0e60*/  FADD.FTZ R0, -R0, -RZ ;  /* 0x800000ff00007221 */ /* 0x000fc80000010100 */
[----:B------:R-:W-:-:S07]  /*0e70*/  FFMA R13, R13, R0, R13 ;  /* 0x000000000d0d7223 */ /* 0x000fce000000000d */
.L_x_18:
[----:B------:R-:W-:Y:S05]  /*0e80*/  BSYNC.RECONVERGENT B1 ;  /* 0x0000000000017941 */ /* 0x000fea0003800200 */
.L_x_16:
        /* <DEDUP_REMOVED lines=19> */
.L_x_20:
[----:B------:R-:W0:Y:S02]  /*0fc0*/  MUFU.RCP R13, R28 ;  /* 0x0000001c000d7308 */ /* 0x000e240000001000 */
[----:B0-----:R-:W-:-:S04]  /*0fd0*/  FFMA R0, R28, R13, -1 ;  /* 0xbf8000001c007423 */ /* 0x001fc8000000000d */
[----:B------:R-:W-:-:S04]  /*0fe0*/  FADD.FTZ R0, -R0, -RZ ;  /* 0x800000ff00007221 */ /* 0x000fc80000010100 */
[----:B------:R-:W-:-:S07]  /*0ff0*/  FFMA R13, R13, R0, R13 ;  /* 0x000000000d0d7223 */ /* 0x000fce000000000d */
.L_x_21:
[----:B------:R-:W-:Y:S05]  /*1000*/  BSYNC.RECONVERGENT B1 ;  /* 0x0000000000017941 */ /* 0x000fea0003800200 */
.L_x_19:
        /* <DEDUP_REMOVED lines=19> */
.L_x_23:
[----:B------:R-:W0:Y:S02]  /*1140*/  MUFU.RCP R13, R28 ;  /* 0x0000001c000d7308 */ /* 0x000e240000001000 */
[----:B0-----:R-:W-:-:S04]  /*1150*/  FFMA R0, R28, R13, -1 ;  /* 0xbf8000001c007423 */ /* 0x001fc8000000000d */
[----:B------:R-:W-:-:S04]  /*1160*/  FADD.FTZ R0, -R0, -RZ ;  /* 0x800000ff00007221 */ /* 0x000fc80000010100 */
[----:B------:R-:W-:-:S07]  /*1170*/  FFMA R13, R13, R0, R13 ;  /* 0x000000000d0d7223 */ /* 0x000fce000000000d */
.L_x_24:
[----:B------:R-:W-:Y:S05]  /*1180*/  BSYNC.RECONVERGENT B1 ;  /* 0x0000000000017941 */ /* 0x000fea0003800200 */
.L_x_22:
        /* <DEDUP_REMOVED lines=19> */
.L_x_26:
[----:B------:R-:W0:Y:S02]  /*12c0*/  MUFU.RCP R13, R28 ;  /* 0x0000001c000d7308 */ /* 0x000e240000001000 */
[----:B0-----:R-:W-:-:S04]  /*12d0*/  FFMA R0, R28, R13, -1 ;  /* 0xbf8000001c007423 */ /* 0x001fc8000000000d */
[----:B------:R-:W-:-:S04]  /*12e0*/  FADD.FTZ R0, -R0, -RZ ;  /* 0x800000ff00007221 */ /* 0x000fc80000010100 */
[----:B------:R-:W-:-:S07]  /*12f0*/  FFMA R13, R13, R0, R13 ;  /* 0x000000000d0d7223 */ /* 0x000fce000000000d */
.L_x_27:
[----:B------:R-:W-:Y:S05]  /*1300*/  BSYNC.RECONVERGENT B1 ;  /* 0x0000000000017941 */ /* 0x000fea0003800200 */
.L_x_25:
        /* <DEDUP_REMOVED lines=19> */
.L_x_29:
[----:B------:R-:W0:Y:S02]  /*1440*/  MUFU.RCP R13, R28 ;  /* 0x0000001c000d7308 */ /* 0x000e240000001000 */
[----:B0-----:R-:W-:-:S04]  /*1450*/  FFMA R0, R28, R13, -1 ;  /* 0xbf8000001c007423 */ /* 0x001fc8000000000d */
[----:B------:R-:W-:-:S04]  /*1460*/  FADD.FTZ R0, -R0, -RZ ;  /* 0x800000ff00007221 */ /* 0x000fc80000010100 */
[----:B------:R-:W-:-:S07]  /*1470*/  FFMA R13, R13, R0, R13 ;  /* 0x000000000d0d7223 */ /* 0x000fce000000000d */
.L_x_30:
[----:B------:R-:W-:Y:S05]  /*1480*/  BSYNC.RECONVERGENT B1 ;  /* 0x0000000000017941 */ /* 0x000fea0003800200 */
.L_x_28:
        /* <DEDUP_REMOVED lines=19> */
.L_x_32:
[----:B------:R-:W0:Y:S02]  /*15c0*/  MUFU.RCP R13, R28 ;  /* 0x0000001c000d7308 */ /* 0x000e240000001000 */
[----:B0-----:R-:W-:-:S04]  /*15d0*/  FFMA R0, R28, R13, -1 ;  /* 0xbf8000001c007423 */ /* 0x001fc8000000000d */
[----:B------:R-:W-:-:S04]  /*15e0*/  FADD.FTZ R0, -R0, -RZ ;  /* 0x800000ff00007221 */ /* 0x000fc80000010100 */
[----:B------:R-:W-:-:S07]  /*15f0*/  FFMA R13, R13, R0, R13 ;  /* 0x000000000d0d7223 */ /* 0x000fce000000000d */
.L_x_33:
[----:B------:R-:W-:Y:S05]  /*1600*/  BSYNC.RECONVERGENT B1 ;  /* 0x0000000000017941 */ /* 0x000fea0003800200 */
.L_x_31:
[----:B-1----:R-:W-:Y:S01]  /*1610*/  IMAD.WIDE.U32 R24, R9, 0x4, R16 ;  /* 0x0000000409187825 */ /* 0x002fe200078e0010 */
[----:B------:R-:W-:Y:S01]  /*1620*/  UIADD3 UR5, UPT, UPT, UR5, 0x8, URZ ;  /* 0x0000000805057890 */ /* 0x000fe2000fffe0ff */
[C---:B------:R-:W-:Y:S02]  /*1630*/  LEA R6, R3.reuse, R6, 0x3 ;  /* 0x0000000603067211 */ /* 0x040fe400078e18ff */
[C---:B------:R-:W-:Y:S01]  /*1640*/  LEA R8, R3.reuse, R8, 0x3 ;  /* 0x0000000803087211 */ /* 0x040fe200078e18ff */
[----:B------:R4:W-:Y:S01]  /*1650*/  STG.E desc[UR8][R24.64], R13 ;  /* 0x0000000d18007986 */ /* 0x0009e2000c101908 */
[----:B------:R-:W-:Y:S01]  /*1660*/  UISETP.NE.AND UP0, UPT, UR5, URZ, UPT ;  /* 0x000000ff0500728c */ /* 0x000fe2000bf05270 */
[C---:B------:R-:W-:Y:S02]  /*1670*/  LEA R10, R3.reuse, R10, 0x3 ;  /* 0x0000000a030a7211 */ /* 0x040fe400078e18ff */
[C---:B------:R-:W-:Y:S02]  /*1680*/  LEA R12, R3.reuse, R12, 0x3 ;  /* 0x0000000c030c7211 */ /* 0x040fe400078e18ff */
[----:B------:R-:W-:-:S02]  /*1690*/  LEA R14, R3, R14, 0x3 ;  /* 0x0000000e030e7211 */ /* 0x000fc400078e18ff */
[C---:B------:R-:W-:Y:S02]  /*16a0*/  LEA R7, R3.reuse, R7, 0x3 ;  /* 0x0000000703077211 */ /* 0x040fe400078e18ff */
[C---:B------:R-:W-:Y:S02]  /*16b0*/  LEA R15, R3.reuse, R15, 0x3 ;  /* 0x0000000f030f7211 */ /* 0x040fe400078e18ff */
[----:B------:R-:W-:Y:S01]  /*16c0*/  LEA R9, R3, R9, 0x3 ;  /* 0x0000000903097211 */ /* 0x000fe200078e18ff */
[----:B----4-:R-:W-:Y:S06]  /*16d0*/  BRA.U UP0, `(.L_x_34) ;  /* 0xfffffff100d47547 */ /* 0x010fec000b83ffff */
.L_x_9:
[----:B------:R-:W-:-:S13]  /*16e0*/  ISETP.NE.AND P0, PT, RZ, UR6, PT ;  /* 0x00000006ff007c0c */ /* 0x000fda000bf05270 */
[----:B------:R-:W-:Y:S05]  /*16f0*/  @!P0 EXIT ;  /* 0x000000000000894d */ /* 0x000fea0003800000 */
[----:B------:R-:W1:Y:S01]  /*1700*/  LDCU UR5, c[0x0][0x394] ;  /* 0x00007280ff0577ac */ /* 0x000e620008000800 */
[----:B------:R-:W-:Y:S02]  /*1710*/  UISETP.GE.U32.AND UP0, UPT, UR6, 0x4, UPT ;  /* 0x000000040600788c */ /* 0x000fe4000bf06070 */
[----:B-1----:R-:W-:-:S07]  /*1720*/  ULOP3.LUT UR5, UR5, 0x3, URZ, 0xc0, !UPT ;  /* 0x0000000305057892 */ /* 0x002fce000f8ec0ff */
[----:B------:R-:W-:Y:S05]  /*1730*/  BRA.U !UP0, `(.L_x_35) ;  /* 0x0000000508c47547 */ /* 0x000fea000b800000 */
[----:B------:R-:W1:Y:S01]  /*1740*/  LDC.64 R6, c[0x0][0x380] ;  /* 0x0000e000ff067b82 */ /* 0x000e620000000a00 */
[----:B0-----:R-:W-:-:S05]  /*1750*/  IADD3 R8, PT, PT, R5, UR4, RZ ;  /* 0x0000000405087c10 */ /* 0x001fca000fffe0ff */
[----:B------:R-:W-:-:S04]  /*1760*/  IMAD R8, R3, R8, R4 ;  /* 0x0000000803087224 */ /* 0x000fc800078e0204 */
[----:B-1----:R-:W-:-:S06]  /*1770*/  IMAD.WIDE.U32 R6, R8, 0x4, R6 ;  /* 0x0000000408067825 */ /* 0x002fcc00078e0006 */
        /* <DEDUP_REMOVED lines=12> */
[----:B------:R-:W-:Y:S02]  /*1840*/  MOV R0, R10 ;  /* 0x0000000a00007202 */ /* 0x000fe40000000f00 */
[----:B------:R-:W-:-:S07]  /*1850*/  MOV R2, 0x1870 ;  /* 0x0000187000027802 */ /* 0x000fce0000000f00 */
[----:B------:R-:W-:Y:S05]  /*1860*/  CALL.REL.NOINC `($__internal_0_$__cuda_sm20_rcp_rn_f32_slowpath) ;  /* 0x0000000800ec7944 */ /* 0x000fea0003c00000 */
[----:B------:R-:W-:Y:S01]  /*1870*/  MOV R7, R13 ;  /* 0x0000000d00077202 */ /* 0x000fe20000000f00 */
[----:B------:R-:W-:Y:S06]  /*1880*/  BRA `(.L_x_38) ;  /* 0x0000000000107947 */ /* 0x000fec0003800000 */
.L_x_37:
[----:B------:R-:W0:Y:S02]  /*1890*/  MUFU.RCP R7, R10 ;  /* 0x0000000a00077308 */ /* 0x000e240000001000 */
[----:B0-----:R-:W-:-:S04]  /*18a0*/  FFMA R0, R10, R7, -1 ;  /* 0xbf8000000a007423 */ /* 0x001fc80000000007 */
[----:B------:R-:W-:-:S04]  /*18b0*/  FADD.FTZ R0, -R0, -RZ ;  /* 0x800000ff00007221 */ /* 0x000fc80000010100 */
[----:B------:R-:W-:-:S07]  /*18c0*/  FFMA R7, R7, R0, R7 ;  /* 0x0000000007077223 */ /* 0x000fce0000000007 */
.L_x_38:
[----:B------:R-:W-:Y:S05]  /*18d0*/  BSYNC.RECONVERGENT B1 ;  /* 0x0000000000017941 */ /* 0x000fea0003800200 */
.L_x_36:
        /* <DEDUP_REMOVED lines=18> */
[----:B------:R-:W-:Y:S02]  /*1a00*/  MOV R0, R12 ;  /* 0x0000000c00007202 */ /* 0x000fe40000000f00 */
[----:B------:R-:W-:-:S07]  /*1a10*/  MOV R2, 0x1a30 ;  /* 0x00001a3000027802 */ /* 0x000fce0000000f00 */
[----:B------:R-:W-:Y:S05]  /*1a20*/  CALL.REL.NOINC `($__internal_0_$__cuda_sm20_rcp_rn_f32_slowpath) ;  /* 0x00000008007c7944 */ /* 0x000fea0003c00000 */
[----:B------:R-:W-:Y:S01]  /*1a30*/  MOV R9, R13 ;  /* 0x0000000d00097202 */ /* 0x000fe20000000f00 */
[----:B------:R-:W-:Y:S06]  /*1a40*/  BRA `(.L_x_41) ;  /* 0x0000000000107947 */ /* 0x000fec0003800000 */
.L_x_40:
[----:B------:R-:W0:Y:S02]  /*1a50*/  MUFU.RCP R9, R12 ;  /* 0x0000000c00097308 */ /* 0x000e240000001000 */
[----:B0-----:R-:W-:-:S04]  /*1a60*/  FFMA R0, R12, R9, -1 ;  /* 0xbf8000000c007423 */ /* 0x001fc80000000009 */
[----:B------:R-:W-:-:S04]  /*1a70*/  FADD.FTZ R0, -R0, -RZ ;  /* 0x800000ff00007221 */ /* 0x000fc80000010100 */
[----:B------:R-:W-:-:S07]  /*1a80*/  FFMA R9, R9, R0, R9 ;  /* 0x0000000009097223 */ /* 0x000fce0000000009 */
.L_x_41:
[----:B------:R-:W-:Y:S05]  /*1a90*/  BSYNC.RECONVERGENT B1 ;  /* 0x0000000000017941 */ /* 0x000fea0003800200 */
.L_x_39:
        /* <DEDUP_REMOVED lines=23> */
.L_x_43:
[----:B------:R-:W0:Y:S02]  /*1c10*/  MUFU.RCP R7, R12 ;  /* 0x0000000c00077308 */ /* 0x000e240000001000 */
[----:B0-----:R-:W-:-:S04]  /*1c20*/  FFMA R0, R12, R7, -1 ;  /* 0xbf8000000c007423 */ /* 0x001fc80000000007 */
[----:B------:R-:W-:-:S04]  /*1c30*/  FADD.FTZ R0, -R0, -RZ ;  /* 0x800000ff00007221 */ /* 0x000fc80000010100 */
[----:B------:R-:W-:-:S07]  /*1c40*/  FFMA R7, R7, R0, R7 ;  /* 0x0000000007077223 */ /* 0x000fce0000000007 */
.L_x_44:
[----:B------:R-:W-:Y:S05]  /*1c50*/  BSYNC.RECONVERGENT B1 ;  /* 0x0000000000017941 */ /* 0x000fea0003800200 */
.L_x_42:
        /* <DEDUP_REMOVED lines=21> */
[----:B------:R-:W-:Y:S05]  /*1db0*/  BRA `(.L_x_47) ;  /* 0x0000000000107947 */ /* 0x000fea0003800000 */
.L_x_46:
[----:B------:R-:W0:Y:S02]  /*1dc0*/  MUFU.RCP R13, R12 ;  /* 0x0000000c000d7308 */ /* 0x000e240000001000 */
[----:B0-----:R-:W-:-:S04]  /*1dd0*/  FFMA R0, R12, R13, -1 ;  /* 0xbf8000000c007423 */ /* 0x001fc8000000000d */
[----:B------:R-:W-:-:S04]  /*1de0*/  FADD.FTZ R0, -R0, -RZ ;  /* 0x800000ff00007221 */ /* 0x000fc80000010100 */
[----:B------:R-:W-:-:S07]  /*1df0*/  FFMA R13, R13, R0, R13 ;  /* 0x000000000d0d7223 */ /* 0x000fce000000000d */
.L_x_47:
[----:B------:R-:W-:Y:S05]  /*1e00*/  BSYNC.RECONVERGENT B1 ;  /* 0x0000000000017941 */ /* 0x000fea0003800200 */
.L_x_45:
[----:B------:R-:W0:Y:S01]  /*1e10*/  LDC.64 R8, c[0x0][0x388] ;  /* 0x0000e200ff087b82 */ /* 0x000e220000000a00 */
[----:B------:R-:W-:Y:S01]  /*1e20*/  UIADD3 UR4, UPT, UPT, UR4, 0x4, URZ ;  /* 0x0000000404047890 */ /* 0x000fe2000fffe0ff */
[----:B0-----:R-:W-:-:S05]  /*1e30*/  IMAD.WIDE.U32 R6, R6, 0x4, R8 ;  /* 0x0000000406067825 */ /* 0x001fca00078e0008 */
[----:B------:R1:W-:Y:S06]  /*1e40*/  STG.E desc[UR8][R6.64], R13 ;  /* 0x0000000d06007986 */ /* 0x0003ec000c101908 */
.L_x_35:
[----:B------:R-:W-:-:S13]  /*1e50*/  ISETP.NE.AND P0, PT, RZ, UR5, PT ;  /* 0x00000005ff007c0c */ /* 0x000fda000bf05270 */
[----:B------:R-:W-:Y:S05]  /*1e60*/  @!P0 EXIT ;  /* 0x000000000000894d */ /* 0x000fea0003800000 */
[----:B------:R-:W-:-:S09]  /*1e70*/  UISETP.NE.AND UP0, UPT, UR5, 0x1, UPT ;  /* 0x000000010500788c */ /* 0x000fd2000bf05270 */
[----:B------:R-:W-:Y:S05]  /*1e80*/  BRA.U !UP0, `(.L_x_48) ;  /* 0x0000000108e07547 */ /* 0x000fea000b800000 */
[----:B0-----:R-:W0:Y:S01]  /*1e90*/  LDC.64 R8, c[0x0][0x380] ;  /* 0x0000e000ff087b82 */ /* 0x001e220000000a00 */
[----:B-1----:R-:W-:-:S05]  /*1ea0*/  IADD3 R6, PT, PT, R5, UR4, RZ ;  /* 0x0000000405067c10 */ /* 0x002fca000fffe0ff */
[----:B------:R-:W-:-:S04]  /*1eb0*/  IMAD R6, R3, R6, R4 ;  /* 0x0000000603067224 */ /* 0x000fc800078e0204 */
[----:B0-----:R-:W-:-:S06]  /*1ec0*/  IMAD.WIDE.U32 R8, R6, 0x4, R8 ;  /* 0x0000000406087825 */ /* 0x001fcc00078e0008 */
        /* <DEDUP_REMOVED lines=15> */
[----:B------:R-:W-:Y:S05]  /*1fc0*/  BRA `(.L_x_51) ;  /* 0x0000000000107947 */ /* 0x000fea0003800000 */
.L_x_50:
[----:B------:R-:W0:Y:S02]  /*1fd0*/  MUFU.RCP R13, R10 ;  /* 0x0000000a000d7308 */ /* 0x000e240000001000 */
[----:B0-----:R-:W-:-:S04]  /*1fe0*/  FFMA R0, R10, R13, -1 ;  /* 0xbf8000000a007423 */ /* 0x001fc8000000000d */
[----:B------:R-:W-:-:S04]  /*1ff0*/  FADD.FTZ R0, -R0, -RZ ;  /* 0x800000ff00007221 */ /* 0x000fc80000010100 */
[----:B------:R-:W-:-:S07]  /*2000*/  FFMA R13, R13, R0, R13 ;  /* 0x000000000d0d7223 */ /* 0x000fce000000000d */
.L_x_51:
[----:B------:R-:W-:Y:S05]  /*2010*/  BSYNC.RECONVERGENT B1 ;  /* 0x0000000000017941 */ /* 0x000fea0003800200 */
.L_x_49:
        /* <DEDUP_REMOVED lines=22> */
.L_x_53:
[----:B------:R-:W0:Y:S02]  /*2180*/  MUFU.RCP R13, R6 ;  /* 0x00000006000d7308 */ /* 0x000e240000001000 */
[----:B0-----:R-:W-:-:S04]  /*2190*/  FFMA R0, R6, R13, -1 ;  /* 0xbf80000006007423 */ /* 0x001fc8000000000d */
[----:B------:R-:W-:-:S04]  /*21a0*/  FADD.FTZ R0, -R0, -RZ ;  /* 0x800000ff00007221 */ /* 0x000fc80000010100 */
[----:B------:R-:W-:-:S07]  /*21b0*/  FFMA R13, R13, R0, R13 ;  /* 0x000000000d0d7223 */ /* 0x000fce000000000d */
.L_x_54:
[----:B------:R-:W-:Y:S05]  /*21c0*/  BSYNC.RECONVERGENT B1 ;  /* 0x0000000000017941 */ /* 0x000fea0003800200 */
.L_x_52:
[----:B------:R-:W0:Y:S01]  /*21d0*/  LDC.64 R8, c[0x0][0x388] ;  /* 0x0000e200ff087b82 */ /* 0x000e220000000a00 */
[----:B------:R-:W-:Y:S01]  /*21e0*/  UIADD3 UR4, UPT, UPT, UR4, 0x2, URZ ;  /* 0x0000000204047890 */ /* 0x000fe2000fffe0ff */
[----:B0-----:R-:W-:-:S05]  /*21f0*/  IMAD.WIDE.U32 R6, R7, 0x4, R8 ;  /* 0x0000000407067825 */ /* 0x001fca00078e0008 */
[----:B------:R2:W-:Y:S06]  /*2200*/  STG.E desc[UR8][R6.64], R13 ;  /* 0x0000000d06007986 */ /* 0x0005ec000c101908 */
.L_x_48:
[----:B------:R-:W3:Y:S02]  /*2210*/  LDC R0, c[0x0][0x394] ;  /* 0x0000e500ff007b82 */ /* 0x000ee40000000800 */
[----:B---3--:R-:W-:-:S04]  /*2220*/  LOP3.LUT R0, R0, 0x1, RZ, 0xc0, !PT ;  /* 0x0000000100007812 */ /* 0x008fc800078ec0ff */
[----:B------:R-:W-:-:S13]  /*2230*/  ISETP.NE.U32.AND P0, PT, R0, 0x1, PT ;  /* 0x000000010000780c */ /* 0x000fda0003f05070 */
[----:B------:R-:W-:Y:S05]  /*2240*/  @P0 EXIT ;  /* 0x000000000000094d */ /* 0x000fea0003800000 */
[----:B-12---:R-:W1:Y:S01]  /*2250*/  LDC.64 R6, c[0x0][0x380] ;  /* 0x0000e000ff067b82 */ /* 0x006e620000000a00 */
[----:B------:R-:W-:-:S05]  /*2260*/  IADD3 R5, PT, PT, R5, UR4, RZ ;  /* 0x0000000405057c10 */ /* 0x000fca000fffe0ff */
[----:B------:R-:W-:-:S04]  /*2270*/  IMAD R3, R3, R5, R4 ;  /* 0x0000000503037224 */ /* 0x000fc800078e0204 */
        /* <DEDUP_REMOVED lines=12> */
[----:B------:R-:W-:Y:S05]  /*2340*/  @P0 BRA `(.L_x_56) ;  /* 0x0000000000100947 */ /* 0x000fea0003800000 */
[----:B------:R-:W-:Y:S02]  /*2350*/  MOV R0, R6 ;  /* 0x0000000600007202 */ /* 0x000fe40000000f00 */
[----:B------:R-:W-:-:S07]  /*2360*/  MOV R2, 0x2380 ;  /* 0x0000238000027802 */ /* 0x000fce0000000f00 */
[----:B0-----:R-:W-:Y:S05]  /*2370*/  CALL.REL.NOINC `($__internal_0_$__cuda_sm20_rcp_rn_f32_slowpath) ;  /* 0x0000000000287944 */ /* 0x001fea0003c00000 */
[----:B------:R-:W-:Y:S05]  /*2380*/  BRA `(.L_x_57) ;  /* 0x0000000000107947 */ /* 0x000fea0003800000 */
.L_x_56:
[----:B0-----:R-:W0:Y:S02]  /*2390*/  MUFU.RCP R13, R6 ;  /* 0x00000006000d7308 */ /* 0x001e240000001000 */
[----:B0-----:R-:W-:-:S04]  /*23a0*/  FFMA R0, R6, R13, -1 ;  /* 0xbf80000006007423 */ /* 0x001fc8000000000d */
[----:B------:R-:W-:-:S04]  /*23b0*/  FADD.FTZ R0, -R0, -RZ ;  /* 0x800000ff00007221 */ /* 0x000fc80000010100 */
[----:B------:R-:W-:-:S07]  /*23c0*/  FFMA R13, R13, R0, R13 ;  /* 0x000000000d0d7223 */ /* 0x000fce000000000d */
.L_x_57:
[----:B------:R-:W-:Y:S05]  /*23d0*/  BSYNC.RECONVERGENT B1 ;  /* 0x0000000000017941 */ /* 0x000fea0003800200 */
.L_x_55:
[----:B------:R-:W0:Y:S02]  /*23e0*/  LDC.64 R4, c[0x0][0x388] ;  /* 0x0000e200ff047b82 */ /* 0x000e240000000a00 */
[----:B0-----:R-:W-:-:S05]  /*23f0*/  IMAD.WIDE.U32 R2, R3, 0x4, R4 ;  /* 0x0000000403027825 */ /* 0x001fca00078e0004 */
[----:B------:R-:W-:Y:S01]  /*2400*/  STG.E desc[UR8][R2.64], R13 ;  /* 0x0000000d02007986 */ /* 0x000fe2000c101908 */
[----:B------:R-:W-:Y:S05]  /*2410*/  EXIT ;  /* 0x000000000000794d */ /* 0x000fea0003800000 */
        .weak           $__internal_0_$__cuda_sm20_rcp_rn_f32_slowpath
        .type           $__internal_0_$__cuda_sm20_rcp_rn_f32_slowpath,@function
        .size           $__internal_0_$__cuda_sm20_rcp_rn_f32_slowpath,(.L_x_63 - $__internal_0_$__cuda_sm20_rcp_rn_f32_slowpath)
$__internal_0_$__cuda_sm20_rcp_rn_f32_slowpath:
[----:B------:R-:W-:Y:S01]  /*2420*/  SHF.L.U32 R11, R0, 0x1, RZ ;  /* 0x00000001000b7819 */ /* 0x000fe200000006ff */
[----:B------:R-:W-:Y:S03]  /*2430*/  BSSY.RECONVERGENT B0, `(.L_x_58) ;  /* 0x0000030000007945 */ /* 0x000fe60003800200 */
[----:B------:R-:W-:-:S04]  /*2440*/  SHF.R.U32.HI R11, RZ, 0x18, R11 ;  /* 0x00000018ff0b7819 */ /* 0x000fc8000001160b */
[----:B------:R-:W-:-:S13]  /*2450*/  ISETP.NE.U32.AND P0, PT, R11, RZ, PT ;  /* 0x000000ff0b00720c */ /* 0x000fda0003f05070 */
[----:B------:R-:W-:Y:S05]  /*2460*/  @P0 BRA `(.L_x_59) ;  /* 0x0000000000280947 */ /* 0x000fea0003800000 */
[----:B------:R-:W-:-:S04]  /*2470*/  SHF.L.U32 R11, R0, 0x1, RZ ;  /* 0x00000001000b7819 */ /* 0x000fc800000006ff */
[----:B------:R-:W-:-:S13]  /*2480*/  ISETP.NE.AND P0, PT, R11, RZ, PT ;  /* 0x000000ff0b00720c */ /* 0x000fda0003f05270 */
[----:B------:R-:W-:Y:S01]  /*2490*/  @P0 FFMA R11, R0, 1.84467440737095516160e+19, RZ ;  /* 0x5f800000000b0823 */ /* 0x000fe200000000ff */
[----:B------:R-:W-:Y:S08]  /*24a0*/  @!P0 MUFU.RCP R13, R0 ;  /* 0x00000000000d8308 */ /* 0x000ff00000001000 */
[----:B------:R-:W0:Y:S02]  /*24b0*/  @P0 MUFU.RCP R24, R11 ;  /* 0x0000000b00180308 */ /* 0x000e240000001000 */
[----:B0-----:R-:W-:-:S04]  /*24c0*/  @P0 FFMA R25, R11, R24, -1 ;  /* 0xbf8000000b190423 */ /* 0x001fc80000000018 */
[----:B------:R-:W-:-:S04]  /*24d0*/  @P0 FADD.FTZ R25, -R25, -RZ ;  /* 0x800000ff19190221 */ /* 0x000fc80000010100 */
[----:B------:R-:W-:-:S04]  /*24e0*/  @P0 FFMA R25, R24, R25, R24 ;  /* 0x0000001918190223 */ /* 0x000fc80000000018 */
[----:B------:R-:W-:Y:S01]  /*24f0*/  @P0 FFMA R13, R25, 1.84467440737095516160e+19, RZ ;  /* 0x5f800000190d0823 */ /* 0x000fe200000000ff */
[----:B------:R-:W-:Y:S06]  /*2500*/  BRA `(.L_x_60) ;  /* 0x0000000000887947 */ /* 0x000fec0003800000 */
.L_x_59:
[----:B------:R-:W-:-:S04]  /*2510*/  IADD3 R13, PT, PT, R11, -0xfd, RZ ;  /* 0xffffff030b0d7810 */ /* 0x000fc80007ffe0ff */
[----:B------:R-:W-:-:S13]  /*2520*/  ISETP.GT.U32.AND P0, PT, R13, 0x1, PT ;  /* 0x000000010d00780c */ /* 0x000fda0003f04070 */
[----:B------:R-:W-:Y:S05]  /*2530*/  @P0 BRA `(.L_x_61) ;  /* 0x0000000000780947 */ /* 0x000fea0003800000 */
[----:B------:R-:W-:Y:S02]  /*2540*/  LOP3.LUT R29, R0, 0x7fffff, RZ, 0xc0, !PT ;  /* 0x007fffff001d7812 */ /* 0x000fe400078ec0ff */
[----:B------:R-:W-:Y:S02]  /*2550*/  IADD3 R11, PT, PT, R11, -0xfc, RZ ;  /* 0xffffff040b0b7810 */ /* 0x000fe40007ffe0ff */
[----:B------:R-:W-:-:S04]  /*2560*/  LOP3.LUT R29, R29, 0x3f800000, RZ, 0xfc, !PT ;  /* 0x3f8000001d1d7812 */ /* 0x000fc800078efcff */
[----:B------:R-:W0:Y:S02]  /*2570*/  MUFU.RCP R24, R29 ;  /* 0x0000001d00187308 */ /* 0x000e240000001000 */
[----:B0-----:R-:W-:-:S04]  /*2580*/  FFMA R27, R29, R24, -1 ;  /* 0xbf8000001d1b7423 */ /* 0x001fc80000000018 */
[----:B------:R-:W-:-:S04]  /*2590*/  FADD.FTZ R27, -R27, -RZ ;  /* 0x800000ff1b1b7221 */ /* 0x000fc80000010100 */
[CCC-:B------:R-:W-:Y:S01]  /*25a0*/  FFMA.RM R25, R24.reuse, R27.reuse, R24.reuse ;  /* 0x0000001b18197223 */ /* 0x1c0fe20000004018 */
[----:B------:R-:W-:-:S04]  /*25b0*/  FFMA.RP R24, R24, R27, R24 ;  /* 0x0000001b18187223 */ /* 0x000fc80000008018 */
[C---:B------:R-:W-:Y:S02]  /*25c0*/  LOP3.LUT R26, R25.reuse, 0x7fffff, RZ, 0xc0, !PT ;  /* 0x007fffff191a7812 */ /* 0x040fe400078ec0ff */
[----:B------:R-:W-:Y:S01]  /*25d0*/  FSETP.NEU.FTZ.AND P0, PT, R25, R24, PT ;  /* 0x000000181900720b */ /* 0x000fe20003f1d000 */
[----:B------:R-:W-:-:S05]  /*25e0*/  HFMA2 R24, -RZ, RZ, 0, 1.78813934326171875e-07 ;  /* 0x00000003ff187431 */ /* 0x000fca00000001ff */
[-C--:B------:R-:W-:Y:S02]  /*25f0*/  SHF.L.U32 R25, R24, R13.reuse, RZ ;  /* 0x0000000d18197219 */ /* 0x080fe400000006ff */
[----:B------:R-:W-:Y:S02]  /*2600*/  LOP3.LUT R24, R26, 0x800000, RZ, 0xfc, !PT ;  /* 0x008000001a187812 */ /* 0x000fe400078efcff */
[----:B------:R-:W-:Y:S02]  /*2610*/  SEL R26, RZ, 0xffffffff, !P0 ;  /* 0xffffffffff1a7807 */ /* 0x000fe40004000000 */
[----:B------:R-:W-:Y:S02]  /*2620*/  LOP3.LUT R28, R25, R24, RZ, 0xc0, !PT ;  /* 0x00000018191c7212 */ /* 0x000fe400078ec0ff */
[----:B------:R-:W-:Y:S02]  /*2630*/  IADD3 R26, PT, PT, -R26, RZ, RZ ;  /* 0x000000ff1a1a7210 */ /* 0x000fe40007ffe1ff */
[----:B------:R-:W-:-:S02]  /*2640*/  SHF.R.U32.HI R28, RZ, R13, R28 ;  /* 0x0000000dff1c7219 */ /* 0x000fc4000001161c */
[--C-:B------:R-:W-:Y:S02]  /*2650*/  LOP3.LUT P1, RZ, R26, R13, R24.reuse, 0xf8, !PT ;  /* 0x0000000d1aff7212 */ /* 0x100fe4000782f818 */
[C---:B------:R-:W-:Y:S02]  /*2660*/  LOP3.LUT P0, RZ, R28.reuse, 0x1, RZ, 0xc0, !PT ;  /* 0x000000011cff7812 */ /* 0x040fe4000780c0ff */
[----:B------:R-:W-:Y:S02]  /*2670*/  LOP3.LUT P2, RZ, R28, 0x2, RZ, 0xc0, !PT ;  /* 0x000000021cff7812 */ /* 0x000fe4000784c0ff */
[----:B------:R-:W-:Y:S02]  /*2680*/  SHF.R.U32.HI R11, RZ, R11, R24 ;  /* 0x0000000bff0b7219 */ /* 0x000fe40000011618 */
[----:B------:R-:W-:Y:S02]  /*2690*/  PLOP3.LUT P0, PT, P0, P1, P2, 0xe0, 0x0 ;  /* 0x000000000000781c */ /* 0x000fe40000703c20 */
[----:B------:R-:W-:-:S02]  /*26a0*/  LOP3.LUT P1, RZ, R0, 0x7fffff, RZ, 0xc0, !PT ;  /* 0x007fffff00ff7812 */ /* 0x000fc4000782c0ff */
[----:B------:R-:W-:-:S04]  /*26b0*/  SEL R13, RZ, 0x1, !P0 ;  /* 0x00000001ff0d7807 */ /* 0x000fc80004000000 */
[----:B------:R-:W-:-:S04]  /*26c0*/  IADD3 R13, PT, PT, -R13, RZ, RZ ;  /* 0x000000ff0d0d7210 */ /* 0x000fc80007ffe1ff */
[----:B------:R-:W-:-:S13]  /*26d0*/  ISETP.GE.AND P0, PT, R13, RZ, PT ;  /* 0x000000ff0d00720c */ /* 0x000fda0003f06270 */
[----:B------:R-:W-:-:S04]  /*26e0*/  @!P0 IADD3 R11, PT, PT, R11, 0x1, RZ ;  /* 0x000000010b0b8810 */ /* 0x000fc80007ffe0ff */
[----:B------:R-:W-:-:S04]  /*26f0*/  @!P1 SHF.L.U32 R11, R11, 0x1, RZ ;  /* 0x000000010b0b9819 */ /* 0x000fc800000006ff */
[----:B------:R-:W-:Y:S01]  /*2700*/  LOP3.LUT R13, R11, 0x80000000, R0, 0xf8, !PT ;  /* 0x800000000b0d7812 */ /* 0x000fe200078ef800 */
[----:B------:R-:W-:Y:S06]  /*2710*/  BRA `(.L_x_60) ;  /* 0x0000000000047947 */ /* 0x000fec0003800000 */
.L_x_61:
[----:B------:R0:W1:Y:S02]  /*2720*/  MUFU.RCP R13, R0 ;  /* 0x00000000000d7308 */ /* 0x0000640000001000 */
.L_x_60:
[----:B------:R-:W-:Y:S05]  /*2730*/  BSYNC.RECONVERGENT B0 ;  /* 0x0000000000007941 */ /* 0x000fea0003800200 */
.L_x_58:
[----:B------:R-:W-:Y:S01]  /*2740*/  HFMA2 R25, -RZ, RZ, 0, 0 ;  /* 0x00000000ff197431 */ /* 0x000fe200000001ff */
[----:B------:R-:W-:-:S04]  /*2750*/  MOV R24, R2 ;  /* 0x0000000200187202 */ /* 0x000fc80000000f00 */
[----:B01----:R-:W-:Y:S05]  /*2760*/  RET.REL.NODEC R24 `(_Z14gpuYoloLayerV3PKfPfjjj) ;  /* 0xffffffd818247950 */ /* 0x003fea0003c3ffff */
.L_x_62:
[----:B------:R-:W-:-:S00]  /*2770*/  BRA `(.L_x_62) ;  /* 0xfffffffc00fc7947 */ /* 0x000fc0000383ffff */
[----:B------:R-:W-:-:S00]  /*2780*/  NOP ;  /* 0x0000000000007918 */ /* 0x000fc00000000000 */
[----:B------:R-:W-:-:S00]  /*2790*/  NOP ;  /* 0x0000000000007918 */ /* 0x000fc00000000000 */
[----:B------:R-:W-:-:S00]  /*27a0*/  NOP ;  /* 0x0000000000007918 */ /* 0x000fc00000000000 */
[----:B------:R-:W-:-:S00]  /*27b0*/  NOP ;  /* 0x0000000000007918 */ /* 0x000fc00000000000 */
[----:B------:R-:W-:-:S00]  /*27c0*/  NOP ;  /* 0x0000000000007918 */ /* 0x000fc00000000000 */
[----:B------:R-:W-:-:S00]  /*27d0*/  NOP ;  /* 0x0000000000007918 */ /* 0x000fc00000000000 */
[----:B------:R-:W-:-:S00]  /*27e0*/  NOP ;  /* 0x0000000000007918 */ /* 0x000fc00000000000 */
[----:B------:R-:W-:-:S00]  /*27f0*/  NOP ;  /* 0x0000000000007918 */ /* 0x000fc00000000000 */
.L_x_63:


//--------------------- .nv.shared.reserved.0     --------------------------
	.section	.nv.shared.reserved.0,"aw",@nobits
	.weak		__nv_reservedSMEM_offset_0_alias
	.size		__nv_reservedSMEM_offset_0_alias, 0, 64
	.other		__nv_reservedSMEM_offset_0_alias,@"STO_CUDA_RESERVED_SHARED STV_DEFAULT"
__nv_reservedSMEM_offset_0_alias:
	.zero		0
	.zero		64


//--------------------- .nv.constant0._Z14gpuYoloLayerV3PKfPfjjj --------------------------
	.section	.nv.constant0._Z14gpuYoloLayerV3PKfPfjjj,"a",@progbits
	.sectionflags	@""
	.align	4
.nv.constant0._Z14gpuYoloLayerV3PKfPfjjj:
	.zero		924


//--------------------- SYMBOLS --------------------------

	.type		.nv.reservedSmem.offset0,@object
	.size		.nv.reservedSmem.offset0,0x4
